def attn_fwd(
    Q,
    K,
    V,
    Out,
    Lse,
    sm_scale,
    stride_qz,
    stride_qh,
    stride_qm,
    stride_qk,
    stride_kz,
    stride_kh,
    stride_kn,
    stride_kk,
    stride_vz,
    stride_vh,
    stride_vn,
    stride_vk,
    stride_oz,
    stride_oh,
    stride_om,
    stride_ok,
    seqlen_q,
    seqlen_k,
    BLOCK_M: tl.constexpr,
    BLOCK_N: tl.constexpr,
    HEAD_DIM: tl.constexpr,
    CAUSAL: tl.constexpr,
):
    start_m = tl.program_id(0)
    off_hz = tl.program_id(1)
    q_off = off_hz * stride_qh
    k_off = off_hz * stride_kh
    v_off = off_hz * stride_vh
    offs_m = start_m * BLOCK_M + tl.arange(0, BLOCK_M)
    offs_d = tl.arange(0, HEAD_DIM)
    offs_n = tl.arange(0, BLOCK_N)
    q_ptrs = Q + q_off + offs_m[:, None] * stride_qm + offs_d[None, :] * stride_qk
    k_ptrs = K + k_off + offs_d[:, None] * stride_kk + offs_n[None, :] * stride_kn
    v_ptrs = V + v_off + offs_n[:, None] * stride_vn + offs_d[None, :] * stride_vk
    m_i = tl.full([BLOCK_M], float("-inf"), dtype=tl.float32)
    l_i = tl.zeros([BLOCK_M], dtype=tl.float32) + 1.0
    acc = tl.zeros([BLOCK_M, HEAD_DIM], dtype=tl.float32)
    q = tl.load(q_ptrs)
    acc, l_i, m_i = _attn_fwd_inner(
        acc,
        l_i,
        m_i,
        q,
        k_ptrs,
        v_ptrs,
        sm_scale,
        stride_kn,
        stride_vn,
        start_m,
        seqlen_k,
        BLOCK_M,
        BLOCK_N,
        HEAD_DIM,
        CAUSAL,
    )
    acc = acc / l_i[:, None]
    lse = m_i + tl.math.log2(l_i) / 1.4426950408889634
    o_ptrs = (
        Out
        + off_hz * stride_oh
        + offs_m[:, None] * stride_om
        + offs_d[None, :] * stride_ok
    )
    tl.store(o_ptrs, acc.to(Out.dtype.element_ty))
    tl.store(Lse + off_hz * seqlen_q + offs_m, lse)

# config = {"BLOCK_M": 128, "BLOCK_N": 128, "HEAD_DIM": 16, "arch": "sm_80", "causal": false, "dtype": "fp16", "num_stages": 4, "num_warps": 8}
# arch = sm_80


// ===== COMPILED SASS (sm_80) =====

	.target	sm_80

	.elftype	@"ET_EXEC"


//--------------------- .note.nv.tkinfo           --------------------------
	.section	.note.nv.tkinfo,"",@"SHT_NOTE"
	.sectionflags	@"SHF_NOTE_NV_TKINFO"
	.tkinfo
        /*0018*/ 	.word	0x00000002
        /*0030*/ 	.string	""
        /*0030*/ 	.string	"ptxas"
        /*0030*/ 	.string	"Cuda compilation tools, release 13.0, V13.0.88"
        /*0030*/ 	.string	"Build cuda_13.0.r13.0/compiler.36424714_0"
        /*0030*/ 	.string	"-v  -suppress-debug-info  -lineinfo  -arch sm_80 "



//--------------------- .note.nv.cuinfo           --------------------------
	.section	.note.nv.cuinfo,"",@"SHT_NOTE"
	.sectionflags	@"SHF_NOTE_NV_CUINFO"
        /*0018*/ 	.short	0x0002
        /*001a*/ 	.short	0x0050
        /*001c*/ 	.short	0x0082
	.zero		2


//--------------------- .nv.info                  --------------------------
	.section	.nv.info,"",@"SHT_CUDA_INFO"
	.align	4


	//----- nvinfo : EIATTR_REGCOUNT
	.align		4
        /*0000*/ 	.byte	0x04, 0x2f
        /*0002*/ 	.short	(.L_2 - .L_1)
	.align		4
.L_1:
        /*0004*/ 	.word	index@(attn_fwd)
        /*0008*/ 	.word	0x000000a1


	//----- nvinfo : EIATTR_FRAME_SIZE
	.align		4
.L_2:
        /*000c*/ 	.byte	0x04, 0x11
        /*000e*/ 	.short	(.L_4 - .L_3)
	.align		4
.L_3:
        /*0010*/ 	.word	index@(attn_fwd)
        /*0014*/ 	.word	0x00000000


	//----- nvinfo : EIATTR_MIN_STACK_SIZE
	.align		4
.L_4:
        /*0018*/ 	.byte	0x04, 0x12
        /*001a*/ 	.short	(.L_6 - .L_5)
	.align		4
.L_5:
        /*001c*/ 	.word	index@(attn_fwd)
        /*0020*/ 	.word	0x00000000
.L_6:


//--------------------- .nv.info.attn_fwd         --------------------------
	.section	.nv.info.attn_fwd,"",@"SHT_CUDA_INFO"
	.sectionflags	@""
	.align	4


	//----- nvinfo : EIATTR_CUDA_API_VERSION
	.align		4
        /*0000*/ 	.byte	0x04, 0x37
        /*0002*/ 	.short	(.L_8 - .L_7)
.L_7:
        /*0004*/ 	.word	0x00000082


	//----- nvinfo : EIATTR_SW2861232_WAR
	.align		4
.L_8:
        /*0008*/ 	.byte	0x01, 0x35
	.zero		2


	//----- nvinfo : EIATTR_PARAM_CBANK
	.align		4
        /*000c*/ 	.byte	0x04, 0x0a
        /*000e*/ 	.short	(.L_10 - .L_9)
	.align		4
.L_9:
        /*0010*/ 	.word	index@(.nv.constant0.attn_fwd)
        /*0014*/ 	.short	0x0160
        /*0016*/ 	.short	0x0088


	//----- nvinfo : EIATTR_CBANK_PARAM_SIZE
	.align		4
.L_10:
        /*0018*/ 	.byte	0x03, 0x19
        /*001a*/ 	.short	0x0088


	//----- nvinfo : EIATTR_KPARAM_INFO
	.align		4
        /*001c*/ 	.byte	0x04, 0x17
        /*001e*/ 	.short	(.L_12 - .L_11)
.L_11:
        /*0020*/ 	.word	0x00000000
        /*0024*/ 	.short	0x0019
        /*0026*/ 	.short	0x0080
        /*0028*/ 	.byte	0x00, 0xf4, 0x21, 0x00


	//----- nvinfo : EIATTR_KPARAM_INFO
	.align		4
.L_12:
        /*002c*/ 	.byte	0x04, 0x17
        /*002e*/ 	.short	(.L_14 - .L_13)
.L_13:
        /*0030*/ 	.word	0x00000000
        /*0034*/ 	.short	0x0018
        /*0036*/ 	.short	0x0078
        /*0038*/ 	.byte	0x00, 0xf4, 0x21, 0x00


	//----- nvinfo : EIATTR_KPARAM_INFO
	.align		4
.L_14:
        /*003c*/ 	.byte	0x04, 0x17
        /*003e*/ 	.short	(.L_16 - .L_15)
.L_15:
        /*0040*/ 	.word	0x00000000
        /*0044*/ 	.short	0x0017
        /*0046*/ 	.short	0x0070
        /*0048*/ 	.byte	0x00, 0xf0, 0x11, 0x00


	//----- nvinfo : EIATTR_KPARAM_INFO
	.align		4
.L_16:
        /*004c*/ 	.byte	0x04, 0x17
        /*004e*/ 	.short	(.L_18 - .L_17)
.L_17:
        /*0050*/ 	.word	0x00000000
        /*0054*/ 	.short	0x0016
        /*0056*/ 	.short	0x006c
        /*0058*/ 	.byte	0x00, 0xf0, 0x11, 0x00


	//----- nvinfo : EIATTR_KPARAM_INFO
	.align		4
.L_18:
        /*005c*/ 	.byte	0x04, 0x17
        /*005e*/ 	.short	(.L_20 - .L_19)
.L_19:
        /*0060*/ 	.word	0x00000000
        /*0064*/ 	.short	0x0015
        /*0066*/ 	.short	0x0068
        /*0068*/ 	.byte	0x00, 0xf0, 0x11, 0x00


	//----- nvinfo : EIATTR_KPARAM_INFO
	.align		4
.L_20:
        /*006c*/ 	.byte	0x04, 0x17
        /*006e*/ 	.short	(.L_22 - .L_21)
.L_21:
        /*0070*/ 	.word	0x00000000
        /*0074*/ 	.short	0x0014
        /*0076*/ 	.short	0x0064
        /*0078*/ 	.byte	0x00, 0xf0, 0x11, 0x00


	//----- nvinfo : EIATTR_KPARAM_INFO
	.align		4
.L_22:
        /*007c*/ 	.byte	0x04, 0x17
        /*007e*/ 	.short	(.L_24 - .L_23)
.L_23:
        /*0080*/ 	.word	0x00000000
        /*0084*/ 	.short	0x0013
        /*0086*/ 	.short	0x0060
        /*0088*/ 	.byte	0x00, 0xf0, 0x11, 0x00


	//----- nvinfo : EIATTR_KPARAM_INFO
	.align		4
.L_24:
        /*008c*/ 	.byte	0x04, 0x17
        /*008e*/ 	.short	(.L_26 - .L_25)
.L_25:
        /*0090*/ 	.word	0x00000000
        /*0094*/ 	.short	0x0012
        /*0096*/ 	.short	0x005c
        /*0098*/ 	.byte	0x00, 0xf0, 0x11, 0x00


	//----- nvinfo : EIATTR_KPARAM_INFO
	.align		4
.L_26:
        /*009c*/ 	.byte	0x04, 0x17
        /*009e*/ 	.short	(.L_28 - .L_27)
.L_27:
        /*00a0*/ 	.word	0x00000000
        /*00a4*/ 	.short	0x0011
        /*00a6*/ 	.short	0x0058
        /*00a8*/ 	.byte	0x00, 0xf0, 0x11, 0x00


	//----- nvinfo : EIATTR_KPARAM_INFO
	.align		4
.L_28:
        /*00ac*/ 	.byte	0x04, 0x17
        /*00ae*/ 	.short	(.L_30 - .L_29)
.L_29:
        /*00b0*/ 	.word	0x00000000
        /*00b4*/ 	.short	0x0010
        /*00b6*/ 	.short	0x0054
        /*00b8*/ 	.byte	0x00, 0xf0, 0x11, 0x00


	//----- nvinfo : EIATTR_KPARAM_INFO
	.align		4
.L_30:
        /*00bc*/ 	.byte	0x04, 0x17
        /*00be*/ 	.short	(.L_32 - .L_31)
.L_31:
        /*00c0*/ 	.word	0x00000000
        /*00c4*/ 	.short	0x000f
        /*00c6*/ 	.short	0x0050
        /*00c8*/ 	.byte	0x00, 0xf0, 0x11, 0x00


	//----- nvinfo : EIATTR_KPARAM_INFO
	.align		4
.L_32:
        /*00cc*/ 	.byte	0x04, 0x17
        /*00ce*/ 	.short	(.L_34 - .L_33)
.L_33:
        /*00d0*/ 	.word	0x00000000
        /*00d4*/ 	.short	0x000e
        /*00d6*/ 	.short	0x004c
        /*00d8*/ 	.byte	0x00, 0xf0, 0x11, 0x00


	//----- nvinfo : EIATTR_KPARAM_INFO
	.align		4
.L_34:
        /*00dc*/ 	.byte	0x04, 0x17
        /*00de*/ 	.short	(.L_36 - .L_35)
.L_35:
        /*00e0*/ 	.word	0x00000000
        /*00e4*/ 	.short	0x000d
        /*00e6*/ 	.short	0x0048
        /*00e8*/ 	.byte	0x00, 0xf0, 0x11, 0x00


	//----- nvinfo : EIATTR_KPARAM_INFO
	.align		4
.L_36:
        /*00ec*/ 	.byte	0x04, 0x17
        /*00ee*/ 	.short	(.L_38 - .L_37)
.L_37:
        /*00f0*/ 	.word	0x00000000
        /*00f4*/ 	.short	0x000c
        /*00f6*/ 	.short	0x0044
        /*00f8*/ 	.byte	0x00, 0xf0, 0x11, 0x00


	//----- nvinfo : EIATTR_KPARAM_INFO
	.align		4
.L_38:
        /*00fc*/ 	.byte	0x04, 0x17
        /*00fe*/ 	.short	(.L_40 - .L_39)
.L_39:
        /*0100*/ 	.word	0x00000000
        /*0104*/ 	.short	0x000b
        /*0106*/ 	.short	0x0040
        /*0108*/ 	.byte	0x00, 0xf0, 0x11, 0x00


	//----- nvinfo : EIATTR_KPARAM_INFO
	.align		4
.L_40:
        /*010c*/ 	.byte	0x04, 0x17
        /*010e*/ 	.short	(.L_42 - .L_41)
.L_41:
        /*0110*/ 	.word	0x00000000
        /*0114*/ 	.short	0x000a
        /*0116*/ 	.short	0x003c
        /*0118*/ 	.byte	0x00, 0xf0, 0x11, 0x00


	//----- nvinfo : EIATTR_KPARAM_INFO
	.align		4
.L_42:
        /*011c*/ 	.byte	0x04, 0x17
        /*011e*/ 	.short	(.L_44 - .L_43)
.L_43:
        /*0120*/ 	.word	0x00000000
        /*0124*/ 	.short	0x0009
        /*0126*/ 	.short	0x0038
        /*0128*/ 	.byte	0x00, 0xf0, 0x11, 0x00


	//----- nvinfo : EIATTR_KPARAM_INFO
	.align		4
.L_44:
        /*012c*/ 	.byte	0x04, 0x17
        /*012e*/ 	.short	(.L_46 - .L_45)
.L_45:
        /*0130*/ 	.word	0x00000000
        /*0134*/ 	.short	0x0008
        /*0136*/ 	.short	0x0034
        /*0138*/ 	.byte	0x00, 0xf0, 0x11, 0x00


	//----- nvinfo : EIATTR_KPARAM_INFO
	.align		4
.L_46:
        /*013c*/ 	.byte	0x04, 0x17
        /*013e*/ 	.short	(.L_48 - .L_47)
.L_47:
        /*0140*/ 	.word	0x00000000
        /*0144*/ 	.short	0x0007
        /*0146*/ 	.short	0x0030
        /*0148*/ 	.byte	0x00, 0xf0, 0x11, 0x00


	//----- nvinfo : EIATTR_KPARAM_INFO
	.align		4
.L_48:
        /*014c*/ 	.byte	0x04, 0x17
        /*014e*/ 	.short	(.L_50 - .L_49)
.L_49:
        /*0150*/ 	.word	0x00000000
        /*0154*/ 	.short	0x0006
        /*0156*/ 	.short	0x002c
        /*0158*/ 	.byte	0x00, 0xf0, 0x11, 0x00


	//----- nvinfo : EIATTR_KPARAM_INFO
	.align		4
.L_50:
        /*015c*/ 	.byte	0x04, 0x17
        /*015e*/ 	.short	(.L_52 - .L_51)
.L_51:
        /*0160*/ 	.word	0x00000000
        /*0164*/ 	.short	0x0005
        /*0166*/ 	.short	0x0028
        /*0168*/ 	.byte	0x00, 0xf0, 0x11, 0x00


	//----- nvinfo : EIATTR_KPARAM_INFO
	.align		4
.L_52:
        /*016c*/ 	.byte	0x04, 0x17
        /*016e*/ 	.short	(.L_54 - .L_53)
.L_53:
        /*0170*/ 	.word	0x00000000
        /*0174*/ 	.short	0x0004
        /*0176*/ 	.short	0x0020
        /*0178*/ 	.byte	0x00, 0xf4, 0x21, 0x00


	//----- nvinfo : EIATTR_KPARAM_INFO
	.align		4
.L_54:
        /*017c*/ 	.byte	0x04, 0x17
        /*017e*/ 	.short	(.L_56 - .L_55)
.L_55:
        /*0180*/ 	.word	0x00000000
        /*0184*/ 	.short	0x0003
        /*0186*/ 	.short	0x0018
        /*0188*/ 	.byte	0x00, 0xf4, 0x21, 0x00


	//----- nvinfo : EIATTR_KPARAM_INFO
	.align		4
.L_56:
        /*018c*/ 	.byte	0x04, 0x17
        /*018e*/ 	.short	(.L_58 - .L_57)
.L_57:
        /*0190*/ 	.word	0x00000000
        /*0194*/ 	.short	0x0002
        /*0196*/ 	.short	0x0010
        /*0198*/ 	.byte	0x00, 0xf4, 0x21, 0x00


	//----- nvinfo : EIATTR_KPARAM_INFO
	.align		4
.L_58:
        /*019c*/ 	.byte	0x04, 0x17
        /*019e*/ 	.short	(.L_60 - .L_59)
.L_59:
        /*01a0*/ 	.word	0x00000000
        /*01a4*/ 	.short	0x0001
        /*01a6*/ 	.short	0x0008
        /*01a8*/ 	.byte	0x00, 0xf4, 0x21, 0x00


	//----- nvinfo : EIATTR_KPARAM_INFO
	.align		4
.L_60:
        /*01ac*/ 	.byte	0x04, 0x17
        /*01ae*/ 	.short	(.L_62 - .L_61)
.L_61:
        /*01b0*/ 	.word	0x00000000
        /*01b4*/ 	.short	0x0000
        /*01b6*/ 	.short	0x0000
        /*01b8*/ 	.byte	0x00, 0xf4, 0x21, 0x00


	//----- nvinfo : EIATTR_MAXREG_COUNT
	.align		4
.L_62:
        /*01bc*/ 	.byte	0x03, 0x1b
        /*01be*/ 	.short	0x00ff


	//----- nvinfo : EIATTR_NUM_BARRIERS
	.align		4
        /*01c0*/ 	.byte	0x02, 0x4c
        /*01c2*/ 	.byte	0x01
	.zero		1


	//----- nvinfo : EIATTR_MERCURY_ISA_VERSION
	.align		4
        /*01c4*/ 	.byte	0x03, 0x5f
        /*01c6*/ 	.short	0x0000


	//----- nvinfo : EIATTR_COOP_GROUP_MASK_REGIDS
	.align		4
        /*01c8*/ 	.byte	0x04, 0x29
        /*01ca*/ 	.short	(.L_64 - .L_63)


	//   ....[0]....
.L_63:
        /*01cc*/ 	.word	0xffffffff


	//   ....[1]....
        /*01d0*/ 	.word	0xffffffff


	//   ....[2]....
        /*01d4*/ 	.word	0xffffffff


	//   ....[3]....
        /*01d8*/ 	.word	0xffffffff


	//   ....[4]....
        /*01dc*/ 	.word	0xffffffff


	//   ....[5]....
        /*01e0*/ 	.word	0xffffffff


	//   ....[6]....
        /*01e4*/ 	.word	0xffffffff


	//   ....[7]....
        /*01e8*/ 	.word	0xffffffff


	//----- nvinfo : EIATTR_COOP_GROUP_INSTR_OFFSETS
	.align		4
.L_64:
        /*01ec*/ 	.byte	0x04, 0x28
        /*01ee*/ 	.short	(.L_66 - .L_65)


	//   ....[0]....
.L_65:
        /*01f0*/ 	.word	0x00001340


	//   ....[1]....
        /*01f4*/ 	.word	0x000013a0


	//   ....[2]....
        /*01f8*/ 	.word	0x00001880


	//   ....[3]....
        /*01fc*/ 	.word	0x00001900


	//   ....[4]....
        /*0200*/ 	.word	0x00002c20


	//   ....[5]....
        /*0204*/ 	.word	0x00002c30


	//   ....[6]....
        /*0208*/ 	.word	0x00002cb0


	//   ....[7]....
        /*020c*/ 	.word	0x00002cd0


	//----- nvinfo : EIATTR_EXIT_INSTR_OFFSETS
	.align		4
.L_66:
        /*0210*/ 	.byte	0x04, 0x1c
        /*0212*/ 	.short	(.L_68 - .L_67)


	//   ....[0]....
.L_67:
        /*0214*/ 	.word	0x00003940


	//   ....[1]....
        /*0218*/ 	.word	0x000039e0


	//----- nvinfo : EIATTR_REQNTID
	.align		4
.L_68:
        /*021c*/ 	.byte	0x04, 0x10
        /*021e*/ 	.short	(.L_70 - .L_69)
.L_69:
        /*0220*/ 	.word	0x00000100
        /*0224*/ 	.word	0x00000001
        /*0228*/ 	.word	0x00000001
.L_70:


//--------------------- .nv.callgraph             --------------------------
	.section	.nv.callgraph,"",@"SHT_CUDA_CALLGRAPH"
	.align	4
	.sectionentsize	8
	.align		4
        /*0000*/ 	.word	0x00000000
	.align		4
        /*0004*/ 	.word	0xffffffff
	.align		4
        /*0008*/ 	.word	0x00000000
	.align		4
        /*000c*/ 	.word	0xfffffffe
	.align		4
        /*0010*/ 	.word	0x00000000
	.align		4
        /*0014*/ 	.word	0xfffffffd
	.align		4
        /*0018*/ 	.word	0x00000000
	.align		4
        /*001c*/ 	.word	0xfffffffc


//--------------------- .nv.rel.action            --------------------------
	.section	.nv.rel.action,"",@"SHT_CUDA_RELOCINFO"
	.align	8
	.sectionentsize	8
        /*0000*/ 	.byte	0x73, 0x00, 0x00, 0x00, 0x00, 0x00, 0x00, 0x00, 0x00, 0x00, 0x00, 0x11, 0x25, 0x00, 0x05, 0x36


//--------------------- .nv.constant4             --------------------------
	.section	.nv.constant4,"a",@progbits
	.align	8
	.align		8
.nv.constant4:
        /*0000*/ 	.dword	_$_str


//--------------------- .nv.constant0.attn_fwd    --------------------------
	.section	.nv.constant0.attn_fwd,"a",@progbits
	.sectionflags	@""
	.align	4
.nv.constant0.attn_fwd:
	.zero		488


//--------------------- .text.attn_fwd            --------------------------
	.section	.text.attn_fwd,"ax",@progbits
	.sectioninfo	@"SHI_REGISTERS=161"
	.align	128
        .global         attn_fwd
        .type           attn_fwd,@function
        .size           attn_fwd,(.L_x_3 - attn_fwd)
        .other          attn_fwd,@"STO_CUDA_ENTRY STV_DEFAULT"
attn_fwd:
.text.attn_fwd:
[----:B------:R-:W-:Y:S02]  /*0000*/  MOV R1, c[0x0][0x28] ;  /* 0x00000a0000017a02 */ /* 0x000fe40000000f00 */
[----:B------:R-:W0:Y:S01]  /*0010*/  S2R R0, SR_TID.X ;  /* 0x0000000000007919 */ /* 0x000e220000002100 */
[----:B------:R-:W-:Y:S01]  /*0020*/  MOV R24, c[0x0][0x198] ;  /* 0x0000660000187a02 */ /* 0x000fe20000000f00 */
[----:B------:R-:W-:Y:S02]  /*0030*/  ULDC.64 UR4, c[0x0][0x118] ;  /* 0x0000460000047ab9 */ /* 0x000fe40000000a00 */
[----:B------:R-:W1:Y:S04]  /*0040*/  S2R R107, SR_CTAID.X ;  /* 0x00000000006b7919 */ /* 0x000e680000002500 */
[----:B------:R-:W2:Y:S01]  /*0050*/  S2R R106, SR_CTAID.Y ;  /* 0x00000000006a7919 */ /* 0x000ea20000002600 */
[----:B0-----:R-:W-:Y:S02]  /*0060*/  LOP3.LUT R16, R0, 0x7f, RZ, 0xc0, !PT ;  /* 0x0000007f00107812 */ /* 0x001fe400078ec0ff */
[----:B------:R-:W-:-:S02]  /*0070*/  SHF.R.U32.HI R108, RZ, 0x7, R0 ;  /* 0x00000007ff6c7819 */ /* 0x000fc40000011600 */
[----:B-1----:R-:W-:Y:S02]  /*0080*/  LEA R107, R107, R16, 0x7 ;  /* 0x000000106b6b7211 */ /* 0x002fe400078e38ff */
[----:B------:R-:W-:Y:S01]  /*0090*/  SGXT.U32 R108, R108, 0x1 ;  /* 0x000000016c6c781a */ /* 0x000fe20000000000 */
[----:B--2---:R-:W-:Y:S02]  /*00a0*/  IMAD R2, R106, c[0x0][0x190], RZ ;  /* 0x000064006a027a24 */ /* 0x004fe400078e02ff */
[----:B------:R-:W-:Y:S02]  /*00b0*/  IMAD R4, R107, c[0x0][0x194], RZ ;  /* 0x000065006b047a24 */ /* 0x000fe400078e02ff */
[----:B------:R-:W-:Y:S01]  /*00c0*/  IMAD R7, R108, c[0x0][0x198], RZ ;  /* 0x000066006c077a24 */ /* 0x000fe200078e02ff */
[C---:B------:R-:W-:Y:S01]  /*00d0*/  SHF.L.U32 R3, R2.reuse, 0x1, RZ ;  /* 0x0000000102037819 */ /* 0x040fe200000006ff */
[----:B------:R-:W-:Y:S01]  /*00e0*/  IMAD.HI R2, R2, 0x2, RZ ;  /* 0x0000000202027827 */ /* 0x000fe200078e02ff */
[----:B------:R-:W-:-:S02]  /*00f0*/  SHF.L.U32 R6, R4, 0x1, RZ ;  /* 0x0000000104067819 */ /* 0x000fc400000006ff */
[----:B------:R-:W-:Y:S01]  /*0100*/  LEA R8, R24, R7, 0x1 ;  /* 0x0000000718087211 */ /* 0x000fe200078e08ff */
[----:B------:R-:W-:Y:S01]  /*0110*/  IMAD.HI R5, R4, 0x2, RZ ;  /* 0x0000000204057827 */ /* 0x000fe200078e02ff */
[----:B------:R-:W-:Y:S02]  /*0120*/  IADD3 R20, P0, P1, R6, c[0x0][0x160], R3 ;  /* 0x0000580006147a10 */ /* 0x000fe4000791e003 */
[----:B------:R-:W-:Y:S02]  /*0130*/  LEA R9, R24, R8, 0x1 ;  /* 0x0000000818097211 */ /* 0x000fe400078e08ff */
[----:B------:R-:W-:Y:S02]  /*0140*/  IADD3.X R22, R5, c[0x0][0x164], R2, P0, P1 ;  /* 0x0000590005167a10 */ /* 0x000fe400007e2402 */
[-C--:B------:R-:W-:Y:S02]  /*0150*/  LEA R2, P0, R7, R20.reuse, 0x1 ;  /* 0x0000001407027211 */ /* 0x080fe400078008ff */
[----:B------:R-:W-:-:S02]  /*0160*/  LEA R4, P1, R8, R20, 0x1 ;  /* 0x0000001408047211 */ /* 0x000fc400078208ff */
[----:B------:R-:W-:Y:S02]  /*0170*/  LEA R17, R24, R9, 0x1 ;  /* 0x0000000918117211 */ /* 0x000fe400078e08ff */
[----:B------:R-:W-:Y:S02]  /*0180*/  LEA.HI.X.SX32 R3, R7, R22, 0x1, P0 ;  /* 0x0000001607037211 */ /* 0x000fe400000f0eff */
[C---:B------:R-:W-:Y:S02]  /*0190*/  LEA R6, P0, R9.reuse, R20, 0x1 ;  /* 0x0000001409067211 */ /* 0x040fe400078008ff */
[-C--:B------:R-:W-:Y:S01]  /*01a0*/  LEA.HI.X.SX32 R5, R8, R22.reuse, 0x1, P1 ;  /* 0x0000001608057211 */ /* 0x080fe200008f0eff */
[----:B------:R0:W2:Y:S01]  /*01b0*/  LDG.E.U16 R18, [R2.64] ;  /* 0x0000000402127981 */ /* 0x0000a2000c1e1500 */
[----:B------:R-:W-:Y:S02]  /*01c0*/  LEA R8, R24, R17, 0x1 ;  /* 0x0000001118087211 */ /* 0x000fe400078e08ff */
[----:B------:R-:W-:-:S02]  /*01d0*/  LEA.HI.X.SX32 R7, R9, R22, 0x1, P0 ;  /* 0x0000001609077211 */ /* 0x000fc400000f0eff */
[C---:B------:R-:W-:Y:S01]  /*01e0*/  LEA R9, R24.reuse, R8, 0x1 ;  /* 0x0000000818097211 */ /* 0x040fe200078e08ff */
[----:B------:R1:W3:Y:S03]  /*01f0*/  LDG.E.U16 R5, [R4.64] ;  /* 0x0000000404057981 */ /* 0x0002e6000c1e1500 */
[----:B------:R-:W-:Y:S01]  /*0200*/  LEA R15, R24, R9, 0x1 ;  /* 0x00000009180f7211 */ /* 0x000fe200078e08ff */
[----:B------:R-:W4:Y:S01]  /*0210*/  LDG.E.U16 R6, [R6.64] ;  /* 0x0000000406067981 */ /* 0x000f22000c1e1500 */
[-C--:B------:R-:W-:Y:S02]  /*0220*/  LEA R10, P0, R8, R20.reuse, 0x1 ;  /* 0x00000014080a7211 */ /* 0x080fe400078008ff */
[----:B------:R-:W-:Y:S02]  /*0230*/  LEA R12, P1, R9, R20, 0x1 ;  /* 0x00000014090c7211 */ /* 0x000fe400078208ff */
[----:B0-----:R-:W-:-:S02]  /*0240*/  LEA R3, R24, R15, 0x1 ;  /* 0x0000000f18037211 */ /* 0x001fc400078e08ff */
[-C--:B------:R-:W-:Y:S02]  /*0250*/  LEA.HI.X.SX32 R11, R8, R22.reuse, 0x1, P0 ;  /* 0x00000016080b7211 */ /* 0x080fe400000f0eff */
[----:B------:R-:W-:Y:S02]  /*0260*/  LEA.HI.X.SX32 R13, R9, R22, 0x1, P1 ;  /* 0x00000016090d7211 */ /* 0x000fe400008f0eff */
[-C--:B------:R-:W-:Y:S01]  /*0270*/  LEA R8, P0, R17, R20.reuse, 0x1 ;  /* 0x0000001411087211 */ /* 0x080fe200078008ff */
[----:B------:R-:W5:Y:S01]  /*0280*/  LDG.E.U16 R10, [R10.64] ;  /* 0x000000040a0a7981 */ /* 0x000f62000c1e1500 */
[-C--:B------:R-:W-:Y:S02]  /*0290*/  LEA R14, P2, R15, R20.reuse, 0x1 ;  /* 0x000000140f0e7211 */ /* 0x080fe400078408ff */
[----:B------:R-:W-:Y:S01]  /*02a0*/  LEA R2, P1, R3, R20, 0x1 ;  /* 0x0000001403027211 */ /* 0x000fe200078208ff */
[----:B------:R-:W3:Y:S01]  /*02b0*/  LDG.E.U16 R13, [R12.64] ;  /* 0x000000040c0d7981 */ /* 0x000ee2000c1e1500 */
[----:B------:R-:W-:-:S02]  /*02c0*/  LEA.HI.X.SX32 R15, R15, R22, 0x1, P2 ;  /* 0x000000160f0f7211 */ /* 0x000fc400010f0eff */
[-C--:B------:R-:W-:Y:S02]  /*02d0*/  LEA.HI.X.SX32 R9, R17, R22.reuse, 0x1, P0 ;  /* 0x0000001611097211 */ /* 0x080fe400000f0eff */
[----:B------:R-:W-:Y:S01]  /*02e0*/  LEA.HI.X.SX32 R3, R3, R22, 0x1, P1 ;  /* 0x0000001603037211 */ /* 0x000fe200008f0eff */
[----:B------:R-:W4:Y:S04]  /*02f0*/  LDG.E.U16 R14, [R14.64] ;  /* 0x000000040e0e7981 */ /* 0x000f28000c1e1500 */
[----:B------:R-:W4:Y:S04]  /*0300*/  LDG.E.U16 R9, [R8.64] ;  /* 0x0000000408097981 */ /* 0x000f28000c1e1500 */
[----:B------:R0:W4:Y:S01]  /*0310*/  LDG.E.U16 R3, [R2.64] ;  /* 0x0000000402037981 */ /* 0x000122000c1e1500 */
[----:B------:R-:W-:-:S02]  /*0320*/  SHF.R.S32.HI R109, RZ, 0x7, R0 ;  /* 0x00000007ff6d7819 */ /* 0x000fc40000011400 */
[----:B-1----:R-:W-:Y:S02]  /*0330*/  SHF.L.U32 R4, R16, 0x1, RZ ;  /* 0x0000000110047819 */ /* 0x002fe400000006ff */
[----:B------:R-:W-:-:S04]  /*0340*/  SGXT R109, R109, 0x1 ;  /* 0x000000016d6d781a */ /* 0x000fc80000000200 */
[----:B------:R-:W-:-:S04]  /*0350*/  LOP3.LUT R109, R4, 0x110, R109, 0x78, !PT ;  /* 0x00000110046d7812 */ /* 0x000fc800078e786d */
[C---:B------:R-:W-:Y:S02]  /*0360*/  LOP3.LUT R110, R109.reuse, 0x20, RZ, 0x3c, !PT ;  /* 0x000000206d6e7812 */ /* 0x040fe400078e3cff */
[C---:B------:R-:W-:Y:S02]  /*0370*/  LOP3.LUT R111, R109.reuse, 0x40, RZ, 0x3c, !PT ;  /* 0x000000406d6f7812 */ /* 0x040fe400078e3cff */
[----:B------:R-:W-:Y:S02]  /*0380*/  LOP3.LUT R112, R109, 0x60, RZ, 0x3c, !PT ;  /* 0x000000606d707812 */ /* 0x000fe400078e3cff */
[----:B0-----:R-:W-:-:S04]  /*0390*/  MOV R2, 0x1 ;  /* 0x0000000100027802 */ /* 0x001fc80000000f00 */
[----:B------:R-:W-:Y:S01]  /*03a0*/  ISETP.LE.AND P0, PT, R2, c[0x0][0x1d0], PT ;  /* 0x0000740002007a0c */ /* 0x000fe20003f03270 */
[----:B------:R-:W-:Y:S01]  /*03b0*/  CS2R R28, SRZ ;  /* 0x00000000001c7805 */ /* 0x000fe2000001ff00 */
[----:B------:R-:W-:Y:S01]  /*03c0*/  MOV R125, 0xff800000 ;  /* 0xff800000007d7802 */ /* 0x000fe20000000f00 */
[----:B------:R-:W-:Y:S01]  /*03d0*/  CS2R R30, SRZ ;  /* 0x00000000001e7805 */ /* 0x000fe2000001ff00 */
[----:B------:R-:W-:Y:S01]  /*03e0*/  MOV R116, 0x3f800000 ;  /* 0x3f80000000747802 */ /* 0x000fe20000000f00 */
[----:B------:R-:W-:Y:S01]  /*03f0*/  CS2R R20, SRZ ;  /* 0x0000000000147805 */ /* 0x000fe2000001ff00 */
[----:B------:R-:W-:Y:S01]  /*0400*/  MOV R124, 0x3f800000 ;  /* 0x3f800000007c7802 */ /* 0x000fe20000000f00 */
[----:B------:R-:W-:Y:S01]  /*0410*/  CS2R R22, SRZ ;  /* 0x0000000000167805 */ /* 0x000fe2000001ff00 */
[----:B------:R-:W-:Y:S02]  /*0420*/  MOV R57, 0xff800000 ;  /* 0xff80000000397802 */ /* 0x000fe40000000f00 */
[----:B------:R-:W-:-:S02]  /*0430*/  SHF.L.U32 R117, R0, 0x1, RZ ;  /* 0x0000000100757819 */ /* 0x000fc400000006ff */
[----:B------:R-:W-:Y:S01]  /*0440*/  LOP3.LUT R118, R0, 0x7, RZ, 0xc0, !PT ;  /* 0x0000000700767812 */ /* 0x000fe200078ec0ff */
[----:B--2---:R0:W-:Y:S04]  /*0450*/  STS.U16 [R109], R18 ;  /* 0x000000126d007388 */ /* 0x0041e80000000400 */
[----:B-----5:R0:W-:Y:S04]  /*0460*/  STS.U16 [R109+0x800], R10 ;  /* 0x0008000a6d007388 */ /* 0x0201e80000000400 */
[----:B---3--:R0:W-:Y:S04]  /*0470*/  STS.U16 [R110+0x200], R5 ;  /* 0x000200056e007388 */ /* 0x0081e80000000400 */
[----:B------:R0:W-:Y:S04]  /*0480*/  STS.U16 [R110+0xa00], R13 ;  /* 0x000a000d6e007388 */ /* 0x0001e80000000400 */
[----:B----4-:R0:W-:Y:S04]  /*0490*/  STS.U16 [R111+0x400], R6 ;  /* 0x000400066f007388 */ /* 0x0101e80000000400 */
[----:B------:R0:W-:Y:S04]  /*04a0*/  STS.U16 [R111+0xc00], R14 ;  /* 0x000c000e6f007388 */ /* 0x0001e80000000400 */
[----:B------:R0:W-:Y:S04]  /*04b0*/  STS.U16 [R112+0x600], R9 ;  /* 0x0006000970007388 */ /* 0x0001e80000000400 */
[----:B------:R0:W-:Y:S01]  /*04c0*/  STS.U16 [R112+0xe00], R3 ;  /* 0x000e000370007388 */ /* 0x0001e20000000400 */
[----:B------:R-:W-:Y:S05]  /*04d0*/  @!P0 BRA `(.L_x_0) ;  /* 0x0000294000008947 */ /* 0x000fea0003800000 */
[----:B------:R-:W-:Y:S01]  /*04e0*/  IMAD R16, R16, c[0x0][0x1b4], RZ ;  /* 0x00006d0010107a24 */ /* 0x000fe200078e02ff */
[----:B0-----:R-:W-:Y:S01]  /*04f0*/  SHF.R.S32.HI R6, RZ, 0x2, R0 ;  /* 0x00000002ff067819 */ /* 0x001fe20000011400 */
[----:B------:R-:W-:Y:S01]  /*0500*/  IMAD R2, R106, c[0x0][0x1b0], RZ ;  /* 0x00006c006a027a24 */ /* 0x000fe200078e02ff */
[----:B------:R-:W-:Y:S01]  /*0510*/  LOP3.LUT R3, R0, 0xf, RZ, 0xc0, !PT ;  /* 0x0000000f00037812 */ /* 0x000fe200078ec0ff */
[----:B------:R-:W-:Y:S01]  /*0520*/  CS2R R28, SRZ ;  /* 0x00000000001c7805 */ /* 0x000fe2000001ff00 */
[C---:B------:R-:W-:Y:S01]  /*0530*/  SHF.L.U32 R5, R16.reuse, 0x1, RZ ;  /* 0x0000000110057819 */ /* 0x040fe200000006ff */
[----:B------:R-:W-:Y:S01]  /*0540*/  IMAD.HI R16, R16, 0x2, RZ ;  /* 0x0000000210107827 */ /* 0x000fe200078e02ff */
[----:B------:R-:W-:Y:S01]  /*0550*/  SHF.L.U32 R4, R2, 0x1, RZ ;  /* 0x0000000102047819 */ /* 0x000fe200000006ff */
[----:B------:R-:W-:Y:S01]  /*0560*/  CS2R R30, SRZ ;  /* 0x00000000001e7805 */ /* 0x000fe2000001ff00 */
[----:B------:R-:W-:Y:S01]  /*0570*/  SHF.L.U32 R7, R0, 0x5, RZ ;  /* 0x0000000500077819 */ /* 0x000fe200000006ff */
[----:B------:R-:W-:Y:S01]  /*0580*/  CS2R R22, SRZ ;  /* 0x0000000000167805 */ /* 0x000fe2000001ff00 */
[----:B------:R-:W-:Y:S01]  /*0590*/  IADD3 R88, P0, P1, R5, c[0x0][0x170], R4 ;  /* 0x00005c0005587a10 */ /* 0x000fe2000791e004 */
[----:B------:R-:W-:Y:S01]  /*05a0*/  IMAD.HI R5, R2, 0x2, RZ ;  /* 0x0000000202057827 */ /* 0x000fe200078e02ff */
[----:B------:R-:W-:-:S02]  /*05b0*/  SHF.L.U32 R15, R118, 0x4, RZ ;  /* 0x00000004760f7819 */ /* 0x000fc400000006ff */
[----:B------:R-:W-:Y:S01]  /*05c0*/  MOV R21, c[0x0][0x1b8] ;  /* 0x00006e0000157a02 */ /* 0x000fe20000000f00 */
[----:B------:R-:W-:Y:S01]  /*05d0*/  IMAD R2, R106, c[0x0][0x1a0], RZ ;  /* 0x000068006a027a24 */ /* 0x000fe200078e02ff */
[----:B------:R-:W-:Y:S01]  /*05e0*/  IADD3.X R16, R16, c[0x0][0x174], R5, P0, P1 ;  /* 0x00005d0010107a10 */ /* 0x000fe200007e2405 */
[----:B------:R-:W-:Y:S01]  /*05f0*/  IMAD R4, R3, c[0x0][0x1a8], RZ ;  /* 0x00006a0003047a24 */ /* 0x000fe200078e02ff */
[----:B------:R-:W-:Y:S02]  /*0600*/  SGXT R5, R6, 0x1 ;  /* 0x000000010605781a */ /* 0x000fe40000000200 */
[C---:B------:R-:W-:Y:S01]  /*0610*/  SHF.L.U32 R3, R2.reuse, 0x1, RZ ;  /* 0x0000000102037819 */ /* 0x040fe200000006ff */
[----:B------:R-:W-:Y:S01]  /*0620*/  IMAD.HI R2, R2, 0x2, RZ ;  /* 0x0000000202027827 */ /* 0x000fe200078e02ff */
[----:B------:R-:W-:Y:S02]  /*0630*/  LOP3.LUT R8, R5, 0x90, RZ, 0xc0, !PT ;  /* 0x0000009005087812 */ /* 0x000fe400078ec0ff */
[----:B------:R-:W-:-:S02]  /*0640*/  SHF.L.U32 R6, R4, 0x1, RZ ;  /* 0x0000000104067819 */ /* 0x000fc400000006ff */
[----:B------:R-:W-:Y:S01]  /*0650*/  LOP3.LUT R12, R8, 0x60, R7, 0xf8, !PT ;  /* 0x00000060080c7812 */ /* 0x000fe200078ef807 */
[----:B------:R-:W-:Y:S01]  /*0660*/  IMAD R8, R108, c[0x0][0x1b8], RZ ;  /* 0x00006e006c087a24 */ /* 0x000fe200078e02ff */
[----:B------:R-:W-:Y:S02]  /*0670*/  LOP3.LUT R5, R0, 0x10, RZ, 0xc0, !PT ;  /* 0x0000001000057812 */ /* 0x000fe400078ec0ff */
[----:B------:R-:W-:Y:S02]  /*0680*/  LOP3.LUT R10, R15, 0xe0, R0, 0x78, !PT ;  /* 0x000000e00f0a7812 */ /* 0x000fe400078e7800 */
[----:B------:R-:W-:Y:S01]  /*0690*/  IADD3 R104, P0, P1, R6, c[0x0][0x168], R3 ;  /* 0x00005a0006687a10 */ /* 0x000fe2000791e003 */
[----:B------:R-:W-:Y:S01]  /*06a0*/  IMAD.HI R3, R4, 0x2, RZ ;  /* 0x0000000204037827 */ /* 0x000fe200078e02ff */
[----:B------:R-:W-:Y:S02]  /*06b0*/  LEA R9, R21, R8, 0x1 ;  /* 0x0000000815097211 */ /* 0x000fe400078e08ff */
[----:B------:R-:W-:-:S02]  /*06c0*/  SHF.L.U32 R6, R5, 0x7, RZ ;  /* 0x0000000705067819 */ /* 0x000fc400000006ff */
[--C-:B------:R-:W-:Y:S02]  /*06d0*/  LOP3.LUT R7, R10, 0x10, R117.reuse, 0x78, !PT ;  /* 0x000000100a077812 */ /* 0x100fe400078e7875 */
[----:B------:R-:W-:Y:S01]  /*06e0*/  SHF.R.U32.HI R4, RZ, 0x4, R0 ;  /* 0x00000004ff047819 */ /* 0x000fe20000011600 */
[----:B------:R-:W-:Y:S01]  /*06f0*/  IMAD R119, R5, -0x70, R6 ;  /* 0xffffff9005777824 */ /* 0x000fe200078e0206 */
[----:B------:R-:W-:Y:S02]  /*0700*/  LEA R10, R21, R9, 0x1 ;  /* 0x00000009150a7211 */ /* 0x000fe400078e08ff */
[----:B------:R-:W-:Y:S02]  /*0710*/  LOP3.LUT R12, R12, 0x10, R117, 0x78, !PT ;  /* 0x000000100c0c7812 */ /* 0x000fe400078e7875 */
[----:B------:R-:W-:Y:S02]  /*0720*/  IADD3.X R14, R3, c[0x0][0x16c], R2, P0, P1 ;  /* 0x00005b00030e7a10 */ /* 0x000fe400007e2402 */
[----:B------:R-:W-:-:S02]  /*0730*/  SGXT.U32 R2, R4, 0x4 ;  /* 0x000000040402781a */ /* 0x000fc40000000000 */
[C---:B------:R-:W-:Y:S02]  /*0740*/  LEA R11, R21.reuse, R10, 0x1 ;  /* 0x0000000a150b7211 */ /* 0x040fe400078e08ff */
[----:B------:R-:W-:Y:S02]  /*0750*/  IADD3 R119, R12, R119, RZ ;  /* 0x000000770c777210 */ /* 0x000fe40007ffe0ff */
[----:B------:R-:W-:Y:S01]  /*0760*/  IADD3 R17, R6, R7, RZ ;  /* 0x0000000706117210 */ /* 0x000fe20007ffe0ff */
[----:B------:R-:W-:Y:S01]  /*0770*/  IMAD R6, R2, c[0x0][0x1a4], RZ ;  /* 0x0000690002067a24 */ /* 0x000fe200078e02ff */
[C---:B------:R-:W-:Y:S02]  /*0780*/  LEA R12, R21.reuse, R11, 0x1 ;  /* 0x0000000b150c7211 */ /* 0x040fe400078e08ff */
[----:B------:R-:W-:Y:S02]  /*0790*/  LEA R2, P0, R8, R88, 0x1 ;  /* 0x0000005808027211 */ /* 0x000fe400078008ff */
[----:B------:R-:W-:-:S02]  /*07a0*/  LEA R13, R21, R12, 0x1 ;  /* 0x0000000c150d7211 */ /* 0x000fc400078e08ff */
[----:B------:R-:W-:Y:S02]  /*07b0*/  LEA.HI.X.SX32 R3, R8, R16, 0x1, P0 ;  /* 0x0000001008037211 */ /* 0x000fe400000f0eff */
[-C--:B------:R-:W-:Y:S02]  /*07c0*/  LEA R78, P2, R10, R88.reuse, 0x1 ;  /* 0x000000580a4e7211 */ /* 0x080fe400078408ff */
[-C--:B------:R-:W-:Y:S02]  /*07d0*/  LEA R80, P0, R11, R88.reuse, 0x1 ;  /* 0x000000580b507211 */ /* 0x080fe400078008ff */
[----:B------:R-:W-:Y:S02]  /*07e0*/  LEA R76, P1, R9, R88, 0x1 ;  /* 0x00000058094c7211 */ /* 0x000fe400078208ff */
[----:B------:R-:W-:Y:S02]  /*07f0*/  LEA R8, R21, R13, 0x1 ;  /* 0x0000000d15087211 */ /* 0x000fe400078e08ff */
[----:B------:R-:W-:-:S02]  /*0800*/  MOV R19, c[0x0][0x1a4] ;  /* 0x0000690000137a02 */ /* 0x000fc40000000f00 */
[-C--:B------:R-:W-:Y:S02]  /*0810*/  LEA.HI.X.SX32 R79, R10, R16.reuse, 0x1, P2 ;  /* 0x000000100a4f7211 */ /* 0x080fe400010f0eff */
[-C--:B------:R-:W-:Y:S02]  /*0820*/  LEA.HI.X.SX32 R81, R11, R16.reuse, 0x1, P0 ;  /* 0x000000100b517211 */ /* 0x080fe400000f0eff */
[----:B------:R-:W-:Y:S02]  /*0830*/  LEA.HI R4, R0, 0x30, RZ, 0x1c ;  /* 0x0000003000047811 */ /* 0x000fe400078fe0ff */
[----:B------:R-:W-:Y:S02]  /*0840*/  LEA.HI.X.SX32 R77, R9, R16, 0x1, P1 ;  /* 0x00000010094d7211 */ /* 0x000fe400008f0eff */
[-C--:B------:R-:W-:Y:S02]  /*0850*/  LEA R82, P0, R12, R88.reuse, 0x1 ;  /* 0x000000580c527211 */ /* 0x080fe400078008ff */
[----:B------:R-:W-:-:S02]  /*0860*/  LEA R86, P2, R8, R88, 0x1 ;  /* 0x0000005808567211 */ /* 0x000fc400078408ff */
[----:B------:R-:W-:Y:S02]  /*0870*/  LEA R9, R21, R8, 0x1 ;  /* 0x0000000815097211 */ /* 0x000fe400078e08ff */
[----:B------:R-:W-:Y:S01]  /*0880*/  LEA R7, R19, R6, 0x4 ;  /* 0x0000000613077211 */ /* 0x000fe200078e20ff */
[----:B------:R-:W-:Y:S01]  /*0890*/  CS2R R20, SRZ ;  /* 0x0000000000147805 */ /* 0x000fe2000001ff00 */
[----:B------:R-:W-:Y:S02]  /*08a0*/  LEA R84, P1, R13, R88, 0x1 ;  /* 0x000000580d547211 */ /* 0x000fe400078208ff */
[-C--:B------:R-:W-:Y:S02]  /*08b0*/  LEA.HI.X.SX32 R83, R12, R16.reuse, 0x1, P0 ;  /* 0x000000100c537211 */ /* 0x080fe400000f0eff */
[----:B------:R-:W-:Y:S01]  /*08c0*/  LEA.HI.X.SX32 R87, R8, R16, 0x1, P2 ;  /* 0x0000001008577211 */ /* 0x000fe200010f0eff */
[----:B------:R-:W-:Y:S01]  /*08d0*/  IMAD R8, R4, c[0x0][0x1a4], RZ ;  /* 0x0000690004087a24 */ /* 0x000fe200078e02ff */
[----:B------:R-:W-:-:S02]  /*08e0*/  LEA.HI R5, R0, 0x70, RZ, 0x1c ;  /* 0x0000007000057811 */ /* 0x000fc400078fe0ff */
[----:B------:R-:W-:Y:S02]  /*08f0*/  LEA R88, P3, R9, R88, 0x1 ;  /* 0x0000005809587211 */ /* 0x000fe400078608ff */
[C---:B------:R-:W-:Y:S02]  /*0900*/  LEA R90, P0, R6.reuse, R104, 0x1 ;  /* 0x00000068065a7211 */ /* 0x040fe400078008ff */
[----:B------:R-:W-:Y:S02]  /*0910*/  LEA R4, R19, R7, 0x4 ;  /* 0x0000000713047211 */ /* 0x000fe400078e20ff */
[----:B------:R-:W-:Y:S01]  /*0920*/  LEA.HI.X.SX32 R89, R9, R16, 0x1, P3 ;  /* 0x0000001009597211 */ /* 0x000fe200018f0eff */
[----:B------:R-:W-:Y:S01]  /*0930*/  IMAD R9, R5, c[0x0][0x1a4], RZ ;  /* 0x0000690005097a24 */ /* 0x000fe200078e02ff */
[----:B------:R-:W-:Y:S02]  /*0940*/  LEA.HI.X.SX32 R91, R6, R14, 0x1, P0 ;  /* 0x0000000e065b7211 */ /* 0x000fe400000f0eff */
[----:B------:R-:W-:-:S02]  /*0950*/  LEA R98, P0, R4, R104, 0x1 ;  /* 0x0000006804627211 */ /* 0x000fc400078008ff */
[----:B------:R-:W-:Y:S02]  /*0960*/  LEA R5, R19, R4, 0x5 ;  /* 0x0000000413057211 */ /* 0x000fe400078e28ff */
[----:B------:R-:W-:Y:S02]  /*0970*/  LEA.HI.X.SX32 R85, R13, R16, 0x1, P1 ;  /* 0x000000100d557211 */ /* 0x000fe400008f0eff */
[----:B------:R-:W-:Y:S02]  /*0980*/  LEA R92, P1, R7, R104, 0x1 ;  /* 0x00000068075c7211 */ /* 0x000fe400078208ff */
[----:B------:R-:W-:Y:S02]  /*0990*/  LEA.HI.X.SX32 R99, R4, R14, 0x1, P0 ;  /* 0x0000000e04637211 */ /* 0x000fe400000f0eff */
[----:B------:R-:W-:Y:S02]  /*09a0*/  LEA R6, R19, R5, 0x4 ;  /* 0x0000000513067211 */ /* 0x000fe400078e20ff */
[----:B------:R-:W-:-:S02]  /*09b0*/  SHF.R.S32.HI R4, RZ, 0x6, R0 ;  /* 0x00000006ff047819 */ /* 0x000fc40000011400 */
[-C--:B------:R-:W-:Y:S02]  /*09c0*/  LEA R94, P2, R8, R104.reuse, 0x1 ;  /* 0x00000068085e7211 */ /* 0x080fe400078408ff */
[----:B------:R-:W-:Y:S02]  /*09d0*/  LEA R96, P3, R9, R104, 0x1 ;  /* 0x0000006809607211 */ /* 0x000fe400078608ff */
[----:B------:R-:W-:Y:S02]  /*09e0*/  LEA.HI.X.SX32 R93, R7, R14, 0x1, P1 ;  /* 0x0000000e075d7211 */ /* 0x000fe400008f0eff */
[----:B------:R-:W-:Y:S02]  /*09f0*/  LEA R7, R19, R6, 0x4 ;  /* 0x0000000613077211 */ /* 0x000fe400078e20ff */
[----:B------:R-:W-:Y:S02]  /*0a00*/  SGXT R4, R4, 0x1 ;  /* 0x000000010404781a */ /* 0x000fe40000000200 */
[----:B------:R-:W-:-:S02]  /*0a10*/  LEA R120, R118, R15, 0x8 ;  /* 0x0000000f76787211 */ /* 0x000fc400078e40ff */
[-C--:B------:R-:W-:Y:S02]  /*0a20*/  LEA.HI.X.SX32 R95, R8, R14.reuse, 0x1, P2 ;  /* 0x0000000e085f7211 */ /* 0x080fe400010f0eff */
[----:B------:R-:W-:Y:S02]  /*0a30*/  LEA.HI.X.SX32 R97, R9, R14, 0x1, P3 ;  /* 0x0000000e09617211 */ /* 0x000fe400018f0eff */
[-C--:B------:R-:W-:Y:S02]  /*0a40*/  LEA R100, P1, R5, R104.reuse, 0x1 ;  /* 0x0000006805647211 */ /* 0x080fe400078208ff */
[-C--:B------:R-:W-:Y:S02]  /*0a50*/  LEA R102, P2, R6, R104.reuse, 0x1 ;  /* 0x0000006806667211 */ /* 0x080fe400078408ff */
[----:B------:R-:W-:Y:S02]  /*0a60*/  LEA R104, P3, R7, R104, 0x1 ;  /* 0x0000006807687211 */ /* 0x000fe400078608ff */
[----:B------:R-:W-:-:S02]  /*0a70*/  LOP3.LUT R4, R4, 0x90, RZ, 0xc0, !PT ;  /* 0x0000009004047812 */ /* 0x000fc400078ec0ff */
[----:B------:R-:W-:Y:S02]  /*0a80*/  LOP3.LUT R120, R120, 0x30, R117, 0x78, !PT ;  /* 0x0000003078787812 */ /* 0x000fe400078e7875 */
[-C--:B------:R-:W-:Y:S02]  /*0a90*/  LEA.HI.X.SX32 R101, R5, R14.reuse, 0x1, P1 ;  /* 0x0000000e05657211 */ /* 0x080fe400008f0eff */
[-C--:B------:R-:W-:Y:S02]  /*0aa0*/  LEA.HI.X.SX32 R103, R6, R14.reuse, 0x1, P2 ;  /* 0x0000000e06677211 */ /* 0x080fe400010f0eff */
[----:B------:R-:W-:Y:S02]  /*0ab0*/  LEA.HI.X.SX32 R105, R7, R14, 0x1, P3 ;  /* 0x0000000e07697211 */ /* 0x000fe400018f0eff */
[----:B------:R-:W-:Y:S02]  /*0ac0*/  MOV R116, 0x3f800000 ;  /* 0x3f80000000747802 */ /* 0x000fe40000000f00 */
[----:B------:R-:W-:-:S02]  /*0ad0*/  MOV R128, 0xff800000 ;  /* 0xff80000000807802 */ /* 0x000fc40000000f00 */
[----:B------:R-:W-:Y:S02]  /*0ae0*/  MOV R121, RZ ;  /* 0x000000ff00797202 */ /* 0x000fe40000000f00 */
[----:B------:R-:W-:Y:S02]  /*0af0*/  MOV R113, RZ ;  /* 0x000000ff00717202 */ /* 0x000fe40000000f00 */
[----:B------:R-:W-:Y:S02]  /*0b00*/  MOV R126, 0xff800000 ;  /* 0xff800000007e7802 */ /* 0x000fe40000000f00 */
[----:B------:R-:W-:Y:S02]  /*0b10*/  MOV R124, 0x3f800000 ;  /* 0x3f800000007c7802 */ /* 0x000fe40000000f00 */
[----:B------:R-:W-:Y:S02]  /*0b20*/  MOV R115, RZ ;  /* 0x000000ff00737202 */ /* 0x000fe40000000f00 */
[----:B------:R-:W-:-:S02]  /*0b30*/  LOP3.LUT R122, R4, 0x17e, R117, 0x78, !PT ;  /* 0x0000017e047a7812 */ /* 0x000fc400078e7875 */
[----:B------:R-:W-:Y:S02]  /*0b40*/  LOP3.LUT R123, R120, 0x40, RZ, 0x3c, !PT ;  /* 0x00000040787b7812 */ /* 0x000fe400078e3cff */
[----:B------:R-:W-:Y:S02]  /*0b50*/  LEA R114, R118, R17, 0x8 ;  /* 0x0000001176727211 */ /* 0x000fe400078e40ff */
.L_x_1:
[----:B------:R-:W-:-:S04]  /*0b60*/  IMAD.WIDE R4, R121, 0x2, R90 ;  /* 0x0000000279047825 */ /* 0x000fc800078e025a */
[C---:B------:R-:W-:Y:S02]  /*0b70*/  IMAD.WIDE R6, R121.reuse, 0x2, R92 ;  /* 0x0000000279067825 */ /* 0x040fe400078e025c */
[----:B------:R-:W2:Y:S02]  /*0b80*/  LDG.E.U16 R5, [R4.64] ;  /* 0x0000000404057981 */ /* 0x000ea4000c1e1500 */
[C---:B------:R-:W-:Y:S02]  /*0b90*/  IMAD.WIDE R8, R121.reuse, 0x2, R98 ;  /* 0x0000000279087825 */ /* 0x040fe400078e0262 */
[----:B------:R-:W3:Y:S02]  /*0ba0*/  LDG.E.U16 R7, [R6.64] ;  /* 0x0000000406077981 */ /* 0x000ee4000c1e1500 */
[C---:B------:R-:W-:Y:S02]  /*0bb0*/  IMAD.WIDE R10, R121.reuse, 0x2, R94 ;  /* 0x00000002790a7825 */ /* 0x040fe400078e025e */
[----:B------:R-:W4:Y:S02]  /*0bc0*/  LDG.E.U16 R9, [R8.64] ;  /* 0x0000000408097981 */ /* 0x000f24000c1e1500 */
[----:B------:R-:W-:-:S02]  /*0bd0*/  IMAD.WIDE R16, R121, 0x2, R104 ;  /* 0x0000000279107825 */ /* 0x000fc400078e0268 */
[----:B------:R-:W5:Y:S02]  /*0be0*/  LDG.E.U16 R11, [R10.64] ;  /* 0x000000040a0b7981 */ /* 0x000f64000c1e1500 */
[C---:B------:R-:W-:Y:S02]  /*0bf0*/  IMAD.WIDE R18, R121.reuse, 0x2, R96 ;  /* 0x0000000279127825 */ /* 0x040fe400078e0260 */
[----:B------:R-:W5:Y:S02]  /*0c00*/  LDG.E.U16 R17, [R16.64] ;  /* 0x0000000410117981 */ /* 0x000f64000c1e1500 */
[C---:B------:R-:W-:Y:S02]  /*0c10*/  IMAD.WIDE R12, R121.reuse, 0x2, R100 ;  /* 0x00000002790c7825 */ /* 0x040fe400078e0264 */
[----:B------:R-:W5:Y:S02]  /*0c20*/  LDG.E.U16 R19, [R18.64] ;  /* 0x0000000412137981 */ /* 0x000f64000c1e1500 */
[----:B------:R-:W-:-:S02]  /*0c30*/  IMAD.WIDE R14, R121, 0x2, R102 ;  /* 0x00000002790e7825 */ /* 0x000fc400078e0266 */
[----:B------:R-:W5:Y:S04]  /*0c40*/  LDG.E.U16 R25, [R12.64] ;  /* 0x000000040c197981 */ /* 0x000f68000c1e1500 */
[----:B------:R-:W5:Y:S04]  /*0c50*/  LDG.E.U16 R27, [R14.64] ;  /* 0x000000040e1b7981 */ /* 0x000f68000c1e1500 */
[----:B------:R-:W-:Y:S01]  /*0c60*/  BAR.SYNC.DEFER_BLOCKING 0x0 ;  /* 0x0000000000007b1d */ /* 0x000fe20000010000 */
[----:B------:R-:W-:-:S04]  /*0c70*/  IMAD.WIDE R138, R113, 0x2, R82 ;  /* 0x00000002718a7825 */ /* 0x000fc800078e0252 */
[----:B------:R-:W-:-:S04]  /*0c80*/  IMAD.WIDE R148, R113, 0x2, R84 ;  /* 0x0000000271947825 */ /* 0x000fc800078e0254 */
[----:B------:R-:W-:-:S04]  /*0c90*/  IMAD.WIDE R140, R113, 0x2, R78 ;  /* 0x00000002718c7825 */ /* 0x000fc800078e024e */
[----:B------:R-:W-:-:S04]  /*0ca0*/  IMAD.WIDE R150, R113, 0x2, R86 ;  /* 0x0000000271967825 */ /* 0x000fc800078e0256 */
[----:B------:R-:W-:-:S04]  /*0cb0*/  IMAD.WIDE R144, R113, 0x2, R88 ;  /* 0x0000000271907825 */ /* 0x000fc800078e0258 */
[----:B------:R-:W-:Y:S01]  /*0cc0*/  IMAD.WIDE R146, R113, 0x2, R80 ;  /* 0x0000000271927825 */ /* 0x000fe200078e0250 */
[----:B--2---:R-:W-:Y:S04]  /*0cd0*/  STS.U16 [R122+0x1000], R5 ;  /* 0x001000057a007388 */ /* 0x004fe80000000400 */
[----:B---3--:R-:W-:Y:S04]  /*0ce0*/  STS.U16 [R122+0x1200], R7 ;  /* 0x001200077a007388 */ /* 0x008fe80000000400 */
[----:B----4-:R-:W-:Y:S04]  /*0cf0*/  STS.U16 [R122+0x1400], R9 ;  /* 0x001400097a007388 */ /* 0x010fe80000000400 */
[----:B-----5:R-:W-:Y:S04]  /*0d00*/  STS.U16 [R122+0x1600], R11 ;  /* 0x0016000b7a007388 */ /* 0x020fe80000000400 */
[----:B------:R-:W-:Y:S04]  /*0d10*/  STS.U16 [R122+0x1c00], R17 ;  /* 0x001c00117a007388 */ /* 0x000fe80000000400 */
[----:B------:R-:W-:Y:S04]  /*0d20*/  STS.U16 [R122+0x1e00], R19 ;  /* 0x001e00137a007388 */ /* 0x000fe80000000400 */
[----:B------:R-:W-:Y:S04]  /*0d30*/  STS.U16 [R122+0x1800], R25 ;  /* 0x001800197a007388 */ /* 0x000fe80000000400 */
[----:B------:R-:W-:Y:S04]  /*0d40*/  STS.U16 [R122+0x1a00], R27 ;  /* 0x001a001b7a007388 */ /* 0x000fe80000000400 */
[----:B------:R-:W-:Y:S06]  /*0d50*/  BAR.SYNC.DEFER_BLOCKING 0x0 ;  /* 0x0000000000007b1d */ /* 0x000fec0000010000 */
[----:B------:R-:W-:Y:S04]  /*0d60*/  LDSM.16.MT88.4 R12, [R114] ;  /* 0x00000000720c783b */ /* 0x000fe80000004200 */
[----:B------:R-:W0:Y:S04]  /*0d70*/  LDSM.16.M88.4 R52, [R119+0x1000] ;  /* 0x001000007734783b */ /* 0x000e280000000200 */
[----:B------:R-:W1:Y:S04]  /*0d80*/  LDSM.16.M88.4 R60, [R119+0x1200] ;  /* 0x00120000773c783b */ /* 0x000e680000000200 */
[----:B------:R-:W2:Y:S04]  /*0d90*/  LDSM.16.M88.4 R68, [R119+0x1400] ;  /* 0x001400007744783b */ /* 0x000ea80000000200 */
[----:B------:R-:W3:Y:S04]  /*0da0*/  LDSM.16.M88.4 R36, [R119+0x1600] ;  /* 0x001600007724783b */ /* 0x000ee80000000200 */
[----:B------:R-:W4:Y:S04]  /*0db0*/  LDSM.16.M88.4 R44, [R119+0x1800] ;  /* 0x00180000772c783b */ /* 0x000f280000000200 */
[----:B------:R-:W2:Y:S04]  /*0dc0*/  LDSM.16.M88.4 R24, [R119+0x1a00] ;  /* 0x001a00007718783b */ /* 0x000ea80000000200 */
[----:B------:R-:W-:Y:S04]  /*0dd0*/  LDSM.16.M88.4 R132, [R119+0x1e00] ;  /* 0x001e00007784783b */ /* 0x000fe80000000200 */
[----:B------:R0:W5:Y:S04]  /*0de0*/  LDG.E.U16 R136, [R138.64] ;  /* 0x000000048a887981 */ /* 0x000168000c1e1500 */
[----:B------:R-:W5:Y:S04]  /*0df0*/  LDG.E.U16 R137, [R148.64] ;  /* 0x0000000494897981 */ /* 0x000f68000c1e1500 */
[----:B------:R1:W5:Y:S01]  /*0e00*/  LDG.E.U16 R140, [R140.64] ;  /* 0x000000048c8c7981 */ /* 0x000362000c1e1500 */
[C---:B0-----:R-:W-:Y:S03]  /*0e10*/  HMMA.16816.F32 R32, R12.reuse, R52, RZ ;  /* 0x000000340c20723c */ /* 0x041fe600000018ff */
[----:B------:R0:W5:Y:S04]  /*0e20*/  LDG.E.U16 R142, [R150.64] ;  /* 0x00000004968e7981 */ /* 0x000168000c1e1500 */
[----:B------:R0:W5:Y:S01]  /*0e30*/  LDG.E.U16 R143, [R146.64] ;  /* 0x00000004928f7981 */ /* 0x000162000c1e1500 */
[C---:B------:R-:W-:Y:S03]  /*0e40*/  HMMA.16816.F32 R52, R12.reuse, R54, RZ ;  /* 0x000000360c34723c */ /* 0x040fe600000018ff */
[----:B------:R-:W5:Y:S05]  /*0e50*/  LDG.E.U16 R145, [R144.64] ;  /* 0x0000000490917981 */ /* 0x000f6a000c1e1500 */
[C---:B-1----:R-:W-:Y:S08]  /*0e60*/  HMMA.16816.F32 R56, R12.reuse, R60, RZ ;  /* 0x0000003c0c38723c */ /* 0x042ff000000018ff */
[----:B------:R-:W-:Y:S01]  /*0e70*/  HMMA.16816.F32 R60, R12, R62, RZ ;  /* 0x0000003e0c3c723c */ /* 0x000fe200000018ff */
[----:B------:R-:W-:-:S02]  /*0e80*/  FMUL R4, R32, c[0x0][0x188] ;  /* 0x0000620020047a20 */ /* 0x000fc40000400000 */
[----:B------:R-:W-:-:S05]  /*0e90*/  FMUL R5, R33, c[0x0][0x188] ;  /* 0x0000620021057a20 */ /* 0x000fca0000400000 */
[----:B--2---:R-:W-:Y:S01]  /*0ea0*/  HMMA.16816.F32 R64, R12, R68, RZ ;  /* 0x000000440c40723c */ /* 0x004fe200000018ff */
[----:B------:R-:W-:Y:S01]  /*0eb0*/  FMUL R6, R52, c[0x0][0x188] ;  /* 0x0000620034067a20 */ /* 0x000fe20000400000 */
[----:B------:R-:W-:Y:S01]  /*0ec0*/  FMNMX R5, R4, R5, !PT ;  /* 0x0000000504057209 */ /* 0x000fe20007800000 */
[----:B------:R-:W-:-:S03]  /*0ed0*/  FMUL R4, R53, c[0x0][0x188] ;  /* 0x0000620035047a20 */ /* 0x000fc60000400000 */
[----:B------:R-:W-:Y:S02]  /*0ee0*/  FMNMX R7, R6, R5, !PT ;  /* 0x0000000506077209 */ /* 0x000fe40007800000 */
[----:B------:R-:W-:Y:S01]  /*0ef0*/  HMMA.16816.F32 R68, R12, R70, RZ ;  /* 0x000000460c44723c */ /* 0x000fe200000018ff */
[----:B------:R-:W-:Y:S01]  /*0f00*/  FMUL R5, R56, c[0x0][0x188] ;  /* 0x0000620038057a20 */ /* 0x000fe20000400000 */
[----:B------:R-:W-:Y:S01]  /*0f10*/  FMNMX R6, R4, R7, !PT ;  /* 0x0000000704067209 */ /* 0x000fe20007800000 */
[----:B------:R-:W-:-:S03]  /*0f20*/  FMUL R4, R57, c[0x0][0x188] ;  /* 0x0000620039047a20 */ /* 0x000fc60000400000 */
[----:B------:R-:W-:Y:S02]  /*0f30*/  FMNMX R7, R5, R6, !PT ;  /* 0x0000000605077209 */ /* 0x000fe40007800000 */
[----:B---3--:R-:W-:Y:S01]  /*0f40*/  HMMA.16816.F32 R72, R12, R36, RZ ;  /* 0x000000240c48723c */ /* 0x008fe200000018ff */
[----:B------:R-:W-:Y:S01]  /*0f50*/  FMUL R5, R60, c[0x0][0x188] ;  /* 0x000062003c057a20 */ /* 0x000fe20000400000 */
[----:B------:R-:W-:Y:S01]  /*0f60*/  FMNMX R4, R4, R7, !PT ;  /* 0x0000000704047209 */ /* 0x000fe20007800000 */
[----:B------:R-:W-:-:S03]  /*0f70*/  FMUL R8, R61, c[0x0][0x188] ;  /* 0x000062003d087a20 */ /* 0x000fc60000400000 */
[----:B------:R-:W-:Y:S02]  /*0f80*/  FMNMX R11, R5, R4, !PT ;  /* 0x00000004050b7209 */ /* 0x000fe40007800000 */
[----:B------:R-:W1:Y:S01]  /*0f90*/  LDSM.16.M88.4 R4, [R119+0x1c00] ;  /* 0x001c00007704783b */ /* 0x000e620000000200 */
[----:B------:R-:W-:Y:S01]  /*0fa0*/  HMMA.16816.F32 R36, R12, R38, RZ ;  /* 0x000000260c24723c */ /* 0x000fe200000018ff */
[----:B------:R-:W-:Y:S01]  /*0fb0*/  FMUL R9, R64, c[0x0][0x188] ;  /* 0x0000620040097a20 */ /* 0x000fe20000400000 */
[----:B------:R-:W-:Y:S01]  /*0fc0*/  FMNMX R10, R8, R11, !PT ;  /* 0x0000000b080a7209 */ /* 0x000fe20007800000 */
[----:B------:R-:W-:-:S03]  /*0fd0*/  FMUL R8, R65, c[0x0][0x188] ;  /* 0x0000620041087a20 */ /* 0x000fc60000400000 */
[----:B------:R-:W-:Y:S01]  /*0fe0*/  FMNMX R11, R9, R10, !PT ;  /* 0x0000000a090b7209 */ /* 0x000fe20007800000 */
[----:B------:R-:W-:Y:S01]  /*0ff0*/  FMUL R9, R68, c[0x0][0x188] ;  /* 0x0000620044097a20 */ /* 0x000fe20000400000 */
[----:B----4-:R-:W-:Y:S02]  /*1000*/  HMMA.16816.F32 R48, R12, R44, RZ ;  /* 0x0000002c0c30723c */ /* 0x010fe400000018ff */
[----:B------:R-:W-:Y:S01]  /*1010*/  FMNMX R10, R8, R11, !PT ;  /* 0x0000000b080a7209 */ /* 0x000fe20007800000 */
[----:B------:R-:W-:-:S03]  /*1020*/  FMUL R8, R69, c[0x0][0x188] ;  /* 0x0000620045087a20 */ /* 0x000fc60000400000 */
[----:B------:R-:W-:Y:S01]  /*1030*/  FMNMX R11, R9, R10, !PT ;  /* 0x0000000a090b7209 */ /* 0x000fe20007800000 */
[----:B------:R-:W-:Y:S01]  /*1040*/  FMUL R9, R72, c[0x0][0x188] ;  /* 0x0000620048097a20 */ /* 0x000fe20000400000 */
[----:B------:R-:W-:Y:S02]  /*1050*/  HMMA.16816.F32 R44, R12, R46, RZ ;  /* 0x0000002e0c2c723c */ /* 0x000fe400000018ff */
        /* <DEDUP_REMOVED lines=13> */
[----:B-1----:R-:W-:Y:S02]  /*1130*/  HMMA.16816.F32 R16, R12, R4, RZ ;  /* 0x000000040c10723c */ /* 0x002fe400000018ff */
[----:B------:R-:W-:Y:S01]  /*1140*/  FMNMX R9, R8, R9, !PT ;  /* 0x0000000908097209 */ /* 0x000fe20007800000 */
[----:B------:R-:W-:-:S04]  /*1150*/  FMUL R8, R45, c[0x0][0x188] ;  /* 0x000062002d087a20 */ /* 0x000fc80000400000 */
[----:B------:R-:W-:-:S05]  /*1160*/  FMUL R4, R44, c[0x0][0x188] ;  /* 0x000062002c047a20 */ /* 0x000fca0000400000 */
[----:B------:R-:W-:Y:S01]  /*1170*/  FMNMX R11, R4, R9, !PT ;  /* 0x00000009040b7209 */ /* 0x000fe20007800000 */
[----:B------:R-:W-:Y:S01]  /*1180*/  FMUL R9, R40, c[0x0][0x188] ;  /* 0x0000620028097a20 */ /* 0x000fe20000400000 */
[----:B------:R-:W-:Y:S02]  /*1190*/  HMMA.16816.F32 R4, R12, R6, RZ ;  /* 0x000000060c04723c */ /* 0x000fe400000018ff */
[----:B------:R-:W-:Y:S01]  /*11a0*/  FMNMX R8, R8, R11, !PT ;  /* 0x0000000b08087209 */ /* 0x000fe20007800000 */
[----:B------:R-:W-:-:S03]  /*11b0*/  FMUL R125, R41, c[0x0][0x188] ;  /* 0x00006200297d7a20 */ /* 0x000fc60000400000 */
        /* <DEDUP_REMOVED lines=11> */
[----:B------:R-:W-:Y:S02]  /*1270*/  FMUL R127, R4, c[0x0][0x188] ;  /* 0x00006200047f7a20 */ /* 0x000fe40000400000 */
        /* <DEDUP_REMOVED lines=10> */
[----:B------:R-:W-:-:S04]  /*1320*/  FMNMX R130, R127, R130, !PT ;  /* 0x000000827f827209 */ /* 0x000fc80007800000 */
[----:B------:R-:W-:-:S05]  /*1330*/  FMNMX R125, R125, R130, !PT ;  /* 0x000000827d7d7209 */ /* 0x000fca0007800000 */
[----:B------:R-:W1:Y:S01]  /*1340*/  SHFL.BFLY PT, R130, R125, 0x2, 0x1f ;  /* 0x0c401f007d827f89 */ /* 0x000e6200000e0000 */
[----:B------:R-:W-:-:S05]  /*1350*/  IMAD.WIDE R132, R113, 0x2, R76 ;  /* 0x0000000271847825 */ /* 0x000fca00078e024c */
[----:B------:R2:W3:Y:S01]  /*1360*/  LDG.E.U16 R135, [R132.64] ;  /* 0x0000000484877981 */ /* 0x0004e2000c1e1500 */
[----:B-1----:R-:W-:Y:S01]  /*1370*/  FMNMX R127, R125, R130, !PT ;  /* 0x000000827d7f7209 */ /* 0x002fe20007800000 */
[----:B------:R-:W-:-:S05]  /*1380*/  IMAD.WIDE R130, R113, 0x2, R2 ;  /* 0x0000000271827825 */ /* 0x000fca00078e0202 */
[----:B------:R-:W4:Y:S04]  /*1390*/  LDG.E.U16 R134, [R130.64] ;  /* 0x0000000482867981 */ /* 0x000f28000c1e1500 */
[----:B------:R-:W1:Y:S04]  /*13a0*/  SHFL.BFLY PT, R152, R127, 0x1, 0x1f ;  /* 0x0c201f007f987f89 */ /* 0x000e6800000e0000 */
[----:B------:R-:W-:Y:S01]  /*13b0*/  BAR.SYNC.DEFER_BLOCKING 0x0 ;  /* 0x0000000000007b1d */ /* 0x000fe20000010000 */
[----:B-1----:R-:W-:-:S04]  /*13c0*/  FMNMX R125, R127, R152, !PT ;  /* 0x000000987f7d7209 */ /* 0x002fc80007800000 */
[----:B------:R-:W-:-:S05]  /*13d0*/  FMNMX R125, R125, R128, !PT ;  /* 0x000000807d7d7209 */ /* 0x000fca0007800000 */
[--C-:B------:R-:W-:Y:S02]  /*13e0*/  FFMA R32, R32, c[0x0][0x188], -R125.reuse ;  /* 0x0000620020207a23 */ /* 0x100fe4000000087d */
[--C-:B------:R-:W-:Y:S02]  /*13f0*/  FFMA R33, R33, c[0x0][0x188], -R125.reuse ;  /* 0x0000620021217a23 */ /* 0x100fe4000000087d */
[----:B------:R-:W-:Y:S02]  /*1400*/  FMUL R138, R32, 1.4426950216293334961 ;  /* 0x3fb8aa3b208a7820 */ /* 0x000fe40000400000 */
[----:B------:R-:W-:Y:S02]  /*1410*/  FMUL R139, R33, 1.4426950216293334961 ;  /* 0x3fb8aa3b218b7820 */ /* 0x000fe40000400000 */
[----:B------:R-:W-:Y:S02]  /*1420*/  FFMA R52, R52, c[0x0][0x188], -R125 ;  /* 0x0000620034347a23 */ /* 0x000fe4000000087d */
[----:B------:R-:W-:-:S02]  /*1430*/  FMUL R32, R34, c[0x0][0x188] ;  /* 0x0000620022207a20 */ /* 0x000fc40000400000 */
[----:B------:R-:W-:Y:S02]  /*1440*/  FMUL R33, R35, c[0x0][0x188] ;  /* 0x0000620023217a20 */ /* 0x000fe40000400000 */
[----:B--2---:R-:W-:Y:S02]  /*1450*/  FMUL R132, R52, 1.4426950216293334961 ;  /* 0x3fb8aa3b34847820 */ /* 0x004fe40000400000 */
[----:B------:R-:W-:Y:S01]  /*1460*/  FFMA R53, R53, c[0x0][0x188], -R125 ;  /* 0x0000620035357a23 */ /* 0x000fe2000000087d */
[----:B------:R-:W-:Y:S01]  /*1470*/  FMNMX R33, R32, R33, !PT ;  /* 0x0000002120217209 */ /* 0x000fe20007800000 */
[----:B------:R-:W-:Y:S02]  /*1480*/  FMUL R52, R54, c[0x0][0x188] ;  /* 0x0000620036347a20 */ /* 0x000fe40000400000 */
[----:B------:R-:W-:Y:S02]  /*1490*/  FMUL R129, R53, 1.4426950216293334961 ;  /* 0x3fb8aa3b35817820 */ /* 0x000fe40000400000 */
[----:B------:R-:W-:Y:S01]  /*14a0*/  FMUL R32, R55, c[0x0][0x188] ;  /* 0x0000620037207a20 */ /* 0x000fe20000400000 */
[----:B------:R-:W-:Y:S01]  /*14b0*/  FMNMX R53, R52, R33, !PT ;  /* 0x0000002134357209 */ /* 0x000fe20007800000 */
[----:B------:R-:W-:-:S03]  /*14c0*/  FMUL R33, R58, c[0x0][0x188] ;  /* 0x000062003a217a20 */ /* 0x000fc60000400000 */
        /* <DEDUP_REMOVED lines=35> */
[----:B------:R-:W-:Y:S02]  /*1700*/  FMUL R33, R26, c[0x0][0x188] ;  /* 0x000062001a217a20 */ /* 0x000fe40000400000 */
[----:B------:R-:W-:Y:S01]  /*1710*/  FFMA R52, R36, c[0x0][0x188], -R125 ;  /* 0x0000620024347a23 */ /* 0x000fe2000000087d */
[----:B------:R-:W-:Y:S01]  /*1720*/  FMNMX R36, R32, R53, !PT ;  /* 0x0000003520247209 */ /* 0x000fe20007800000 */
[----:B------:R-:W-:-:S03]  /*1730*/  FMUL R32, R27, c[0x0][0x188] ;  /* 0x000062001b207a20 */ /* 0x000fc60000400000 */
[----:B------:R-:W-:Y:S01]  /*1740*/  FMNMX R53, R33, R36, !PT ;  /* 0x0000002421357209 */ /* 0x000fe20007800000 */
[----:B------:R-:W-:Y:S02]  /*1750*/  FMUL R33, R18, c[0x0][0x188] ;  /* 0x0000620012217a20 */ /* 0x000fe40000400000 */
[----:B------:R-:W-:Y:S01]  /*1760*/  FFMA R37, R37, c[0x0][0x188], -R125 ;  /* 0x0000620025257a23 */ /* 0x000fe2000000087d */
[----:B------:R-:W-:Y:S01]  /*1770*/  FMNMX R36, R32, R53, !PT ;  /* 0x0000003520247209 */ /* 0x000fe20007800000 */
[----:B------:R-:W-:Y:S02]  /*1780*/  FMUL R32, R19, c[0x0][0x188] ;  /* 0x0000620013207a20 */ /* 0x000fe40000400000 */
[----:B------:R-:W-:Y:S01]  /*1790*/  FMUL R153, R37, 1.4426950216293334961 ;  /* 0x3fb8aa3b25997820 */ /* 0x000fe20000400000 */
        /* <DEDUP_REMOVED lines=12> */
[----:B------:R-:W-:-:S04]  /*1860*/  FMNMX R33, R33, R36, !PT ;  /* 0x0000002421217209 */ /* 0x000fc80007800000 */
[----:B------:R-:W-:-:S05]  /*1870*/  FMNMX R32, R32, R33, !PT ;  /* 0x0000002120207209 */ /* 0x000fca0007800000 */
[----:B------:R-:W1:Y:S01]  /*1880*/  SHFL.BFLY PT, R33, R32, 0x2, 0x1f ;  /* 0x0c401f0020217f89 */ /* 0x000e6200000e0000 */
[--C-:B------:R-:W-:Y:S02]  /*1890*/  FFMA R44, R44, c[0x0][0x188], -R125.reuse ;  /* 0x000062002c2c7a23 */ /* 0x100fe4000000087d */
[----:B------:R-:W-:Y:S02]  /*18a0*/  FFMA R16, R16, c[0x0][0x188], -R125 ;  /* 0x0000620010107a23 */ /* 0x000fe4000000087d */
[----:B------:R-:W-:-:S04]  /*18b0*/  FMUL R44, R44, 1.4426950216293334961 ;  /* 0x3fb8aa3b2c2c7820 */ /* 0x000fc80000400000 */
[----:B0-----:R0:W-:Y:S02]  /*18c0*/  MUFU.EX2 R151, R44 ;  /* 0x0000002c00977308 */ /* 0x0011e40000000800 */
[----:B0-----:R-:W-:Y:S02]  /*18d0*/  FMUL R44, R16, 1.4426950216293334961 ;  /* 0x3fb8aa3b102c7820 */ /* 0x001fe40000400000 */
[----:B------:R-:W-:Y:S01]  /*18e0*/  FFMA R16, R4, c[0x0][0x188], -R125 ;  /* 0x0000620004107a23 */ /* 0x000fe2000000087d */
[----:B-1----:R-:W-:-:S05]  /*18f0*/  FMNMX R33, R32, R33, !PT ;  /* 0x0000002120217209 */ /* 0x002fca0007800000 */
[----:B------:R-:W0:Y:S01]  /*1900*/  SHFL.BFLY PT, R4, R33, 0x1, 0x1f ;  /* 0x0c201f0021047f89 */ /* 0x000e2200000e0000 */
[----:B------:R-:W-:-:S03]  /*1910*/  FFMA R57, R57, c[0x0][0x188], -R125 ;  /* 0x0000620039397a23 */ /* 0x000fc6000000087d */
[----:B-----5:R-:W-:Y:S01]  /*1920*/  STS.U16 [R109+0x1800], R136 ;  /* 0x001800886d007388 */ /* 0x020fe20000000400 */
[--C-:B------:R-:W-:Y:S02]  /*1930*/  FFMA R56, R56, c[0x0][0x188], -R125.reuse ;  /* 0x0000620038387a23 */ /* 0x100fe4000000087d */
[----:B------:R-:W-:Y:S02]  /*1940*/  FMUL R57, R57, 1.4426950216293334961 ;  /* 0x3fb8aa3b39397820 */ /* 0x000fe40000400000 */
[----:B------:R-:W-:Y:S02]  /*1950*/  FMUL R127, R56, 1.4426950216293334961 ;  /* 0x3fb8aa3b387f7820 */ /* 0x000fe40000400000 */
[--C-:B------:R-:W-:Y:S02]  /*1960*/  FFMA R56, R60, c[0x0][0x188], -R125.reuse ;  /* 0x000062003c387a23 */ /* 0x100fe4000000087d */
[----:B------:R0:W-:Y:S01]  /*1970*/  MUFU.EX2 R60, R57 ;  /* 0x00000039003c7308 */ /* 0x0001e20000000800 */
[----:B------:R-:W-:-:S02]  /*1980*/  FFMA R65, R65, c[0x0][0x188], -R125 ;  /* 0x0000620041417a23 */ /* 0x000fc4000000087d */
[----:B------:R-:W-:Y:S01]  /*1990*/  FFMA R41, R41, c[0x0][0x188], -R125 ;  /* 0x0000620029297a23 */ /* 0x000fe2000000087d */
[----:B0-----:R-:W-:-:S04]  /*19a0*/  FMNMX R57, R33, R4, !PT ;  /* 0x0000000421397209 */ /* 0x001fc80007800000 */
[----:B------:R-:W-:Y:S01]  /*19b0*/  FMNMX R57, R57, R126, !PT ;  /* 0x0000007e39397209 */ /* 0x000fe20007800000 */
[----:B------:R-:W-:Y:S02]  /*19c0*/  FADD R4, -R125, R128 ;  /* 0x000000807d047221 */ /* 0x000fe40000000100 */
[----:B------:R-:W-:Y:S02]  /*19d0*/  FMUL R65, R65, 1.4426950216293334961 ;  /* 0x3fb8aa3b41417820 */ /* 0x000fe40000400000 */
[--C-:B------:R-:W-:Y:S02]  /*19e0*/  FFMA R34, R34, c[0x0][0x188], -R57.reuse ;  /* 0x0000620022227a23 */ /* 0x100fe40000000839 */
[----:B------:R-:W-:Y:S02]  /*19f0*/  FFMA R35, R35, c[0x0][0x188], -R57 ;  /* 0x0000620023237a23 */ /* 0x000fe40000000839 */
[----:B------:R-:W-:Y:S02]  /*1a00*/  FFMA R48, R48, c[0x0][0x188], -R125 ;  /* 0x0000620030307a23 */ /* 0x000fe4000000087d */
[----:B------:R-:W-:-:S02]  /*1a10*/  FMUL R41, R41, 1.4426950216293334961 ;  /* 0x3fb8aa3b29297820 */ /* 0x000fc40000400000 */
[----:B------:R-:W-:Y:S02]  /*1a20*/  FMUL R4, R4, 1.4426950216293334961 ;  /* 0x3fb8aa3b04047820 */ /* 0x000fe40000400000 */
[----:B------:R-:W-:Y:S02]  /*1a30*/  FFMA R55, R55, c[0x0][0x188], -R57 ;  /* 0x0000620037377a23 */ /* 0x000fe40000000839 */
[----:B------:R-:W-:Y:S02]  /*1a40*/  FMUL R34, R34, 1.4426950216293334961 ;  /* 0x3fb8aa3b22227820 */ /* 0x000fe40000400000 */
[----:B------:R-:W-:Y:S01]  /*1a50*/  FMUL R35, R35, 1.4426950216293334961 ;  /* 0x3fb8aa3b23237820 */ /* 0x000fe20000400000 */
[----:B------:R-:W-:Y:S01]  /*1a60*/  MUFU.EX2 R133, R65 ;  /* 0x0000004100857308 */ /* 0x000fe20000000800 */
[--C-:B------:R-:W-:Y:S02]  /*1a70*/  FFMA R69, R69, c[0x0][0x188], -R125.reuse ;  /* 0x0000620045457a23 */ /* 0x100fe4000000087d */
[----:B------:R-:W-:-:S02]  /*1a80*/  FFMA R72, R72, c[0x0][0x188], -R125 ;  /* 0x0000620048487a23 */ /* 0x000fc4000000087d */
[----:B------:R-:W-:Y:S02]  /*1a90*/  FMUL R48, R48, 1.4426950216293334961 ;  /* 0x3fb8aa3b30307820 */ /* 0x000fe40000400000 */
[----:B------:R-:W-:Y:S01]  /*1aa0*/  FMUL R55, R55, 1.4426950216293334961 ;  /* 0x3fb8aa3b37377820 */ /* 0x000fe20000400000 */
[----:B------:R0:W1:Y:S01]  /*1ab0*/  MUFU.EX2 R65, R4 ;  /* 0x0000000400417308 */ /* 0x0000620000000800 */
[----:B------:R-:W-:Y:S02]  /*1ac0*/  FMUL R16, R16, 1.4426950216293334961 ;  /* 0x3fb8aa3b10107820 */ /* 0x000fe40000400000 */
[----:B------:R-:W-:Y:S02]  /*1ad0*/  FMUL R141, R69, 1.4426950216293334961 ;  /* 0x3fb8aa3b458d7820 */ /* 0x000fe40000400000 */
[----:B------:R-:W-:-:S03]  /*1ae0*/  FMUL R69, R72, 1.4426950216293334961 ;  /* 0x3fb8aa3b48457820 */ /* 0x000fc60000400000 */
[----:B------:R-:W-:Y:S01]  /*1af0*/  MUFU.EX2 R147, R41 ;  /* 0x0000002900937308 */ /* 0x000fe20000000800 */
[----:B----4-:R-:W-:Y:S04]  /*1b00*/  STS.U16 [R109+0x1000], R134 ;  /* 0x001000866d007388 */ /* 0x010fe80000000400 */
[----:B---3--:R-:W-:Y:S04]  /*1b10*/  STS.U16 [R110+0x1200], R135 ;  /* 0x001200876e007388 */ /* 0x008fe80000000400 */
[----:B------:R-:W-:Y:S04]  /*1b20*/  STS.U16 [R110+0x1a00], R137 ;  /* 0x001a00896e007388 */ /* 0x000fe80000000400 */
[----:B------:R-:W-:Y:S04]  /*1b30*/  STS.U16 [R111+0x1400], R140 ;  /* 0x0014008c6f007388 */ /* 0x000fe80000000400 */
[----:B------:R-:W-:Y:S04]  /*1b40*/  STS.U16 [R111+0x1c00], R142 ;  /* 0x001c008e6f007388 */ /* 0x000fe80000000400 */
[----:B------:R-:W-:Y:S04]  /*1b50*/  STS.U16 [R112+0x1600], R143 ;  /* 0x0016008f70007388 */ /* 0x000fe80000000400 */
[----:B------:R-:W-:Y:S01]  /*1b60*/  STS.U16 [R112+0x1e00], R145 ;  /* 0x001e009170007388 */ /* 0x000fe20000000400 */
[----:B0-----:R-:W-:Y:S01]  /*1b70*/  FADD R4, -R57, R126 ;  /* 0x0000007e39047221 */ /* 0x001fe20000000100 */
[----:B------:R-:W-:Y:S08]  /*1b80*/  MUFU.EX2 R41, R34 ;  /* 0x0000002200297308 */ /* 0x000ff00000000800 */
[----:B------:R0:W-:Y:S01]  /*1b90*/  MUFU.EX2 R128, R35 ;  /* 0x0000002300807308 */ /* 0x0001e20000000800 */
[----:B------:R-:W-:Y:S01]  /*1ba0*/  BAR.SYNC.DEFER_BLOCKING 0x0 ;  /* 0x0000000000007b1d */ /* 0x000fe20000010000 */
[----:B------:R-:W-:-:S06]  /*1bb0*/  FFMA R25, R25, c[0x0][0x188], -R125 ;  /* 0x0000620019197a23 */ /* 0x000fcc000000087d */
[----:B------:R-:W-:Y:S08]  /*1bc0*/  MUFU.EX2 R72, R48 ;  /* 0x0000003000487308 */ /* 0x000ff00000000800 */
[----:B------:R2:W-:Y:S01]  /*1bd0*/  MUFU.EX2 R154, R55 ;  /* 0x00000037009a7308 */ /* 0x0005e20000000800 */
[----:B0-----:R-:W0:Y:S07]  /*1be0*/  LDSM.16.M88.4 R32, [R120+0x1000] ;  /* 0x001000007820783b */ /* 0x001e2e0000000200 */
[----:B------:R3:W-:Y:S01]  /*1bf0*/  MUFU.EX2 R48, R16 ;  /* 0x0000001000307308 */ /* 0x0007e20000000800 */
[----:B--2---:R-:W-:-:S02]  /*1c00*/  FMUL R55, R4, 1.4426950216293334961 ;  /* 0x3fb8aa3b04377820 */ /* 0x004fc40000400000 */
[--C-:B------:R-:W-:Y:S02]  /*1c10*/  FFMA R4, R38, c[0x0][0x188], -R57.reuse ;  /* 0x0000620026047a23 */ /* 0x100fe40000000839 */
[--C-:B---3--:R-:W-:Y:S02]  /*1c20*/  FFMA R16, R39, c[0x0][0x188], -R57.reuse ;  /* 0x0000620027107a23 */ /* 0x108fe40000000839 */
[----:B------:R-:W2:Y:S01]  /*1c30*/  LDSM.16.M88.4 R36, [R120+0x1800] ;  /* 0x001800007824783b */ /* 0x000ea20000000200 */
[----:B------:R-:W-:Y:S02]  /*1c40*/  FFMA R54, R54, c[0x0][0x188], -R57 ;  /* 0x0000620036367a23 */ /* 0x000fe40000000839 */
[----:B------:R-:W-:Y:S01]  /*1c50*/  FMUL R25, R25, 1.4426950216293334961 ;  /* 0x3fb8aa3b19197820 */ /* 0x000fe20000400000 */
[----:B------:R-:W-:Y:S01]  /*1c60*/  MUFU.EX2 R138, R138 ;  /* 0x0000008a008a7308 */ /* 0x000fe20000000800 */
[----:B------:R-:W-:Y:S02]  /*1c70*/  FMUL R54, R54, 1.4426950216293334961 ;  /* 0x3fb8aa3b36367820 */ /* 0x000fe40000400000 */
[----:B------:R-:W-:-:S02]  /*1c80*/  FFMA R73, R73, c[0x0][0x188], -R125 ;  /* 0x0000620049497a23 */ /* 0x000fc4000000087d */
[----:B------:R-:W-:-:S03]  /*1c90*/  FFMA R49, R49, c[0x0][0x188], -R125 ;  /* 0x0000620031317a23 */ /* 0x000fc6000000087d */
[----:B------:R-:W3:Y:S01]  /*1ca0*/  MUFU.EX2 R139, R139 ;  /* 0x0000008b008b7308 */ /* 0x000ee20000000800 */
[--C-:B------:R-:W-:Y:S02]  /*1cb0*/  FFMA R5, R5, c[0x0][0x188], -R125.reuse ;  /* 0x0000620005057a23 */ /* 0x100fe4000000087d */
[----:B------:R-:W-:-:S05]  /*1cc0*/  FFMA R61, R61, c[0x0][0x188], -R125 ;  /* 0x000062003d3d7a23 */ /* 0x000fca000000087d */
[----:B------:R-:W-:Y:S01]  /*1cd0*/  MUFU.EX2 R149, R25 ;  /* 0x0000001900957308 */ /* 0x000fe20000000800 */
[----:B------:R-:W-:Y:S02]  /*1ce0*/  FMUL R73, R73, 1.4426950216293334961 ;  /* 0x3fb8aa3b49497820 */ /* 0x000fe40000400000 */
[----:B------:R-:W-:-:S05]  /*1cf0*/  FMUL R49, R49, 1.4426950216293334961 ;  /* 0x3fb8aa3b31317820 */ /* 0x000fca0000400000 */
[----:B------:R-:W-:Y:S01]  /*1d00*/  MUFU.EX2 R132, R132 ;  /* 0x0000008400847308 */ /* 0x000fe20000000800 */
[----:B------:R-:W-:Y:S02]  /*1d10*/  FFMA R67, R67, c[0x0][0x188], -R57 ;  /* 0x0000620043437a23 */ /* 0x000fe40000000839 */
[----:B------:R-:W-:-:S05]  /*1d20*/  FFMA R45, R45, c[0x0][0x188], -R125 ;  /* 0x000062002d2d7a23 */ /* 0x000fca000000087d */
[----:B------:R-:W-:Y:S01]  /*1d30*/  MUFU.EX2 R129, R129 ;  /* 0x0000008100817308 */ /* 0x000fe20000000800 */
[----:B------:R-:W-:Y:S02]  /*1d40*/  FFMA R13, R13, c[0x0][0x188], -R125 ;  /* 0x000062000d0d7a23 */ /* 0x000fe4000000087d */
[----:B------:R-:W-:-:S05]  /*1d50*/  FFMA R58, R58, c[0x0][0x188], -R57 ;  /* 0x000062003a3a7a23 */ /* 0x000fca0000000839 */
[----:B------:R-:W-:Y:S01]  /*1d60*/  MUFU.EX2 R25, R54 ;  /* 0x0000003600197308 */ /* 0x000fe20000000800 */
[----:B------:R-:W-:-:S07]  /*1d70*/  FMUL R5, R5, 1.4426950216293334961 ;  /* 0x3fb8aa3b05057820 */ /* 0x000fce0000400000 */
[----:B------:R-:W4:Y:S01]  /*1d80*/  MUFU.EX2 R55, R55 ;  /* 0x0000003700377308 */ /* 0x000f220000000800 */
[--C-:B------:R-:W-:Y:S02]  /*1d90*/  FFMA R59, R59, c[0x0][0x188], -R57.reuse ;  /* 0x000062003b3b7a23 */ /* 0x100fe40000000839 */
[----:B------:R-:W-:Y:S02]  /*1da0*/  FFMA R66, R66, c[0x0][0x188], -R57 ;  /* 0x0000620042427a23 */ /* 0x000fe40000000839 */
[----:B------:R-:W-:Y:S02]  /*1db0*/  FMUL R61, R61, 1.4426950216293334961 ;  /* 0x3fb8aa3b3d3d7820 */ /* 0x000fe40000400000 */
[--C-:B------:R-:W-:Y:S01]  /*1dc0*/  FFMA R40, R40, c[0x0][0x188], -R125.reuse ;  /* 0x0000620028287a23 */ /* 0x100fe2000000087d */
[----:B------:R-:W-:Y:S01]  /*1dd0*/  MUFU.EX2 R144, R73 ;  /* 0x0000004900907308 */ /* 0x000fe20000000800 */
[----:B------:R-:W-:Y:S02]  /*1de0*/  FFMA R17, R17, c[0x0][0x188], -R125 ;  /* 0x0000620011117a23 */ /* 0x000fe4000000087d */
[----:B------:R-:W-:-:S02]  /*1df0*/  FMUL R67, R67, 1.4426950216293334961 ;  /* 0x3fb8aa3b43437820 */ /* 0x000fc40000400000 */
[----:B------:R-:W-:Y:S02]  /*1e00*/  FMUL R45, R45, 1.4426950216293334961 ;  /* 0x3fb8aa3b2d2d7820 */ /* 0x000fe40000400000 */
[----:B------:R-:W-:Y:S01]  /*1e10*/  FFMA R24, R24, c[0x0][0x188], -R125 ;  /* 0x0000620018187a23 */ /* 0x000fe2000000087d */
[----:B------:R-:W5:Y:S01]  /*1e20*/  MUFU.EX2 R127, R127 ;  /* 0x0000007f007f7308 */ /* 0x000f620000000800 */
[----:B------:R-:W-:Y:S02]  /*1e30*/  FMUL R13, R13, 1.4426950216293334961 ;  /* 0x3fb8aa3b0d0d7820 */ /* 0x000fe40000400000 */
[----:B------:R-:W-:Y:S02]  /*1e40*/  FMUL R58, R58, 1.4426950216293334961 ;  /* 0x3fb8aa3b3a3a7820 */ /* 0x000fe40000400000 */
[----:B------:R-:W-:Y:S02]  /*1e50*/  FMUL R59, R59, 1.4426950216293334961 ;  /* 0x3fb8aa3b3b3b7820 */ /* 0x000fe40000400000 */
[----:B------:R-:W-:Y:S01]  /*1e60*/  FFMA R70, R70, c[0x0][0x188], -R57 ;  /* 0x0000620046467a23 */ /* 0x000fe20000000839 */
[----:B------:R-:W-:Y:S01]  /*1e70*/  MUFU.EX2 R73, R49 ;  /* 0x0000003100497308 */ /* 0x000fe20000000800 */
[----:B------:R-:W-:-:S02]  /*1e80*/  FMUL R40, R40, 1.4426950216293334961 ;  /* 0x3fb8aa3b28287820 */ /* 0x000fc40000400000 */
[----:B------:R-:W-:Y:S02]  /*1e90*/  FMUL R17, R17, 1.4426950216293334961 ;  /* 0x3fb8aa3b11117820 */ /* 0x000fe40000400000 */
[----:B------:R-:W-:-:S03]  /*1ea0*/  FFMA R8, R8, c[0x0][0x188], -R125 ;  /* 0x0000620008087a23 */ /* 0x000fc6000000087d */
[----:B------:R0:W-:Y:S01]  /*1eb0*/  MUFU.EX2 R49, R5 ;  /* 0x0000000500317308 */ /* 0x0001e20000000800 */
[----:B------:R-:W-:Y:S02]  /*1ec0*/  FMUL R56, R56, 1.4426950216293334961 ;  /* 0x3fb8aa3b38387820 */ /* 0x000fe40000400000 */
[----:B------:R-:W-:Y:S02]  /*1ed0*/  FMUL R52, R52, 1.4426950216293334961 ;  /* 0x3fb8aa3b34347820 */ /* 0x000fe40000400000 */
[----:B------:R-:W-:Y:S02]  /*1ee0*/  FMUL R24, R24, 1.4426950216293334961 ;  /* 0x3fb8aa3b18187820 */ /* 0x000fe40000400000 */
[--C-:B------:R-:W-:Y:S01]  /*1ef0*/  FFMA R62, R62, c[0x0][0x188], -R57.reuse ;  /* 0x000062003e3e7a23 */ /* 0x100fe20000000839 */
[----:B------:R-:W-:Y:S01]  /*1f00*/  MUFU.EX2 R131, R61 ;  /* 0x0000003d00837308 */ /* 0x000fe20000000800 */
[----:B0-----:R-:W-:Y:S02]  /*1f10*/  FMUL R5, R66, 1.4426950216293334961 ;  /* 0x3fb8aa3b42057820 */ /* 0x001fe40000400000 */
[----:B------:R-:W-:-:S02]  /*1f20*/  FFMA R63, R63, c[0x0][0x188], -R57 ;  /* 0x000062003f3f7a23 */ /* 0x000fc40000000839 */
[----:B------:R-:W-:-:S03]  /*1f30*/  FMUL R8, R8, 1.4426950216293334961 ;  /* 0x3fb8aa3b08087820 */ /* 0x000fc60000400000 */
[----:B------:R3:W-:Y:S01]  /*1f40*/  MUFU.EX2 R66, R67 ;  /* 0x0000004300427308 */ /* 0x0007e20000000800 */
[----:B------:R-:W-:Y:S02]  /*1f50*/  FFMA R71, R71, c[0x0][0x188], -R57 ;  /* 0x0000620047477a23 */ /* 0x000fe40000000839 */
[C---:B-1----:R-:W-:Y:S02]  /*1f60*/  FMUL R28, R65.reuse, R28 ;  /* 0x0000001c411c7220 */ /* 0x042fe40000400000 */
[----:B------:R-:W-:-:S03]  /*1f70*/  FMUL R29, R65, R29 ;  /* 0x0000001d411d7220 */ /* 0x000fc60000400000 */
[----:B------:R0:W-:Y:S01]  /*1f80*/  MUFU.EX2 R61, R13 ;  /* 0x0000000d003d7308 */ /* 0x0001e20000000800 */
[----:B---3--:R-:W-:Y:S02]  /*1f90*/  FADD R67, R138, R139 ;  /* 0x0000008b8a437221 */ /* 0x008fe40000000000 */
[C---:B----4-:R-:W-:Y:S02]  /*1fa0*/  FMUL R30, R55.reuse, R30 ;  /* 0x0000001e371e7220 */ /* 0x050fe40000400000 */
[----:B------:R-:W-:-:S03]  /*1fb0*/  FMUL R31, R55, R31 ;  /* 0x0000001f371f7220 */ /* 0x000fc60000400000 */
[----:B------:R1:W3:Y:S01]  /*1fc0*/  MUFU.EX2 R155, R58 ;  /* 0x0000003a009b7308 */ /* 0x0002e20000000800 */
[----:B0-----:R-:W-:Y:S02]  /*1fd0*/  FMUL R13, R70, 1.4426950216293334961 ;  /* 0x3fb8aa3b460d7820 */ /* 0x001fe40000400000 */
[----:B------:R-:W-:Y:S01]  /*1fe0*/  FADD R70, R41, R128 ;  /* 0x0000008029467221 */ /* 0x000fe20000000000 */
[----:B------:R-:W-:Y:S01]  /*1ff0*/  F2FP.PACK_AB R41, R128, R41 ;  /* 0x000000298029723e */ /* 0x000fe200000000ff */
[----:B------:R-:W-:-:S03]  /*2000*/  FMUL R62, R62, 1.4426950216293334961 ;  /* 0x3fb8aa3b3e3e7820 */ /* 0x000fc60000400000 */
[----:B------:R-:W-:Y:S01]  /*2010*/  MUFU.EX2 R152, R45 ;  /* 0x0000002d00987308 */ /* 0x000fe20000000800 */
[----:B-1----:R-:W-:Y:S01]  /*2020*/  FFMA R58, R42, c[0x0][0x188], -R57 ;  /* 0x000062002a3a7a23 */ /* 0x002fe20000000839 */
[----:B------:R-:W-:Y:S01]  /*2030*/  F2FP.PACK_AB R42, R129, R132 ;  /* 0x00000084812a723e */ /* 0x000fe200000000ff */
[----:B------:R-:W-:Y:S02]  /*2040*/  FMUL R63, R63, 1.4426950216293334961 ;  /* 0x3fb8aa3b3f3f7820 */ /* 0x000fe40000400000 */
[----:B------:R-:W-:-:S03]  /*2050*/  FADD R132, R132, R67 ;  /* 0x0000004384847221 */ /* 0x000fc60000000000 */
[----:B------:R0:W1:Y:S01]  /*2060*/  MUFU.EX2 R156, R59 ;  /* 0x0000003b009c7308 */ /* 0x0000620000000800 */
[----:B------:R-:W-:Y:S02]  /*2070*/  FMUL R20, R65, R20 ;  /* 0x0000001441147220 */ /* 0x000fe40000400000 */
[----:B------:R-:W-:-:S05]  /*2080*/  FMUL R22, R55, R22 ;  /* 0x0000001637167220 */ /* 0x000fca0000400000 */
[----:B------:R4:W-:Y:S01]  /*2090*/  MUFU.EX2 R146, R40 ;  /* 0x0000002800927308 */ /* 0x0009e20000000800 */
[----:B0-----:R-:W-:Y:S01]  /*20a0*/  FFMA R59, R43, c[0x0][0x188], -R57 ;  /* 0x000062002b3b7a23 */ /* 0x001fe20000000839 */
[----:B------:R-:W-:Y:S01]  /*20b0*/  F2FP.PACK_AB R43, R154, R25 ;  /* 0x000000199a2b723e */ /* 0x000fe200000000ff */
[----:B------:R-:W-:-:S05]  /*20c0*/  FMUL R21, R65, R21 ;  /* 0x0000001541157220 */ /* 0x000fca0000400000 */
[----:B------:R0:W-:Y:S01]  /*20d0*/  MUFU.EX2 R45, R17 ;  /* 0x00000011002d7308 */ /* 0x0001e20000000800 */
[----:B----4-:R-:W-:Y:S01]  /*20e0*/  F2FP.PACK_AB R40, R139, R138 ;  /* 0x0000008a8b28723e */ /* 0x010fe200000000ff */
[----:B------:R-:W-:Y:S02]  /*20f0*/  FMUL R23, R55, R23 ;  /* 0x0000001737177220 */ /* 0x000fe40000400000 */
[----:B------:R-:W-:-:S04]  /*2100*/  FFMA R54, R47, c[0x0][0x188], -R57 ;  /* 0x000062002f367a23 */ /* 0x000fc80000000839 */
[----:B------:R-:W4:Y:S01]  /*2110*/  MUFU.EX2 R130, R56 ;  /* 0x0000003800827308 */ /* 0x000f220000000800 */
[----:B0-----:R-:W-:Y:S02]  /*2120*/  FFMA R17, R50, c[0x0][0x188], -R57 ;  /* 0x0000620032117a23 */ /* 0x001fe40000000839 */
[----:B------:R-:W-:Y:S02]  /*2130*/  FADD R132, R129, R132 ;  /* 0x0000008481847221 */ /* 0x000fe40000000000 */
[----:B------:R-:W-:-:S03]  /*2140*/  FMUL R17, R17, 1.4426950216293334961 ;  /* 0x3fb8aa3b11117820 */ /* 0x000fc60000400000 */
[----:B------:R0:W-:Y:S01]  /*2150*/  MUFU.EX2 R148, R24 ;  /* 0x0000001800947308 */ /* 0x0001e20000000800 */
[----:B------:R-:W-:Y:S02]  /*2160*/  FMUL R16, R16, 1.4426950216293334961 ;  /* 0x3fb8aa3b10107820 */ /* 0x000fe40000400000 */
[----:B------:R-:W-:-:S05]  /*2170*/  FFMA R51, R51, c[0x0][0x188], -R57 ;  /* 0x0000620033337a23 */ /* 0x000fca0000000839 */
[----:B------:R-:W-:Y:S01]  /*2180*/  MUFU.EX2 R150, R52 ;  /* 0x0000003400967308 */ /* 0x000fe20000000800 */
[----:B0-----:R-:W-:Y:S02]  /*2190*/  FMUL R24, R4, 1.4426950216293334961 ;  /* 0x3fb8aa3b04187820 */ /* 0x001fe40000400000 */
[----:B------:R-:W-:-:S05]  /*21a0*/  FFMA R4, R46, c[0x0][0x188], -R57 ;  /* 0x000062002e047a23 */ /* 0x000fca0000000839 */
[----:B------:R0:W-:Y:S01]  /*21b0*/  MUFU.EX2 R52, R8 ;  /* 0x0000000800347308 */ /* 0x0001e20000000800 */
[----:B------:R-:W-:-:S07]  /*21c0*/  FFMA R64, R64, c[0x0][0x188], -R125 ;  /* 0x0000620040407a23 */ /* 0x000fce000000087d */
[----:B------:R1:W-:Y:S01]  /*21d0*/  MUFU.EX2 R157, R62 ;  /* 0x0000003e009d7308 */ /* 0x0003e20000000800 */
[----:B0-----:R-:W-:Y:S02]  /*21e0*/  FMUL R8, R71, 1.4426950216293334961 ;  /* 0x3fb8aa3b47087820 */ /* 0x001fe40000400000 */
[----:B------:R-:W-:-:S05]  /*21f0*/  FADD R71, R25, R70 ;  /* 0x0000004619477221 */ /* 0x000fca0000000000 */
[----:B------:R0:W2:Y:S01]  /*2200*/  MUFU.EX2 R158, R63 ;  /* 0x0000003f009e7308 */ /* 0x0000a20000000800 */
[----:B-1----:R-:W-:Y:S02]  /*2210*/  FFMA R62, R26, c[0x0][0x188], -R57 ;  /* 0x000062001a3e7a23 */ /* 0x002fe40000000839 */
[----:B------:R-:W-:-:S05]  /*2220*/  FADD R154, R154, R71 ;  /* 0x000000479a9a7221 */ /* 0x000fca0000000000 */
[----:B------:R1:W-:Y:S01]  /*2230*/  MUFU.EX2 R47, R24 ;  /* 0x00000018002f7308 */ /* 0x0003e20000000800 */
[----:B0-----:R-:W-:Y:S02]  /*2240*/  FFMA R63, R27, c[0x0][0x188], -R57 ;  /* 0x000062001b3f7a23 */ /* 0x001fe40000000839 */
[----:B------:R-:W-:-:S05]  /*2250*/  FMUL R64, R64, 1.4426950216293334961 ;  /* 0x3fb8aa3b40407820 */ /* 0x000fca0000400000 */
[----:B------:R5:W-:Y:S01]  /*2260*/  MUFU.EX2 R46, R17 ;  /* 0x00000011002e7308 */ /* 0x000be20000000800 */
[----:B-1----:R-:W-:Y:S01]  /*2270*/  HMMA.16816.F32 R24, R40, R32, R28 ;  /* 0x000000202818723c */ /* 0x002fe2000000181c */
[----:B------:R-:W-:-:S06]  /*2280*/  FFMA R68, R68, c[0x0][0x188], -R125 ;  /* 0x0000620044447a23 */ /* 0x000fcc000000087d */
[----:B------:R0:W-:Y:S01]  /*2290*/  MUFU.EX2 R50, R16 ;  /* 0x0000001000327308 */ /* 0x0001e20000000800 */
[----:B-----5:R-:W-:Y:S01]  /*22a0*/  FADD R17, R127, R132 ;  /* 0x000000847f117221 */ /* 0x020fe20000000000 */
[----:B--2---:R-:W-:Y:S01]  /*22b0*/  HMMA.16816.F32 R40, R40, R36, R20 ;  /* 0x000000242828723c */ /* 0x004fe20000001814 */
[----:B------:R-:W1:Y:S02]  /*22c0*/  LDSM.16.M88.4 R20, [R123+0x1000] ;  /* 0x001000007b14783b */ /* 0x000e640000000200 */
[----:B------:R-:W-:Y:S02]  /*22d0*/  FADD R17, R60, R17 ;  /* 0x000000113c117221 */ /* 0x000fe40000000000 */
[----:B0-----:R-:W-:Y:S02]  /*22e0*/  FMUL R16, R51, 1.4426950216293334961 ;  /* 0x3fb8aa3b33107820 */ /* 0x001fe40000400000 */
[--C-:B------:R-:W-:Y:S02]  /*22f0*/  FFMA R51, R19, c[0x0][0x188], -R57.reuse ;  /* 0x0000620013337a23 */ /* 0x100fe40000000839 */
[----:B---3--:R-:W-:Y:S01]  /*2300*/  FADD R19, R155, R154 ;  /* 0x0000009a9b137221 */ /* 0x008fe20000000000 */
[----:B------:R-:W-:Y:S01]  /*2310*/  F2FP.PACK_AB R29, R156, R155 ;  /* 0x0000009b9c1d723e */ /* 0x000fe200000000ff */
[----:B------:R-:W0:Y:S01]  /*2320*/  MUFU.EX2 R64, R64 ;  /* 0x0000004000407308 */ /* 0x000e220000000800 */
[----:B----4-:R-:W-:Y:S01]  /*2330*/  F2FP.PACK_AB R30, R131, R130 ;  /* 0x00000082831e723e */ /* 0x010fe200000000ff */
[----:B------:R-:W-:-:S02]  /*2340*/  FFMA R32, R18, c[0x0][0x188], -R57 ;  /* 0x0000620012207a23 */ /* 0x000fc40000000839 */
[----:B------:R-:W-:Y:S02]  /*2350*/  FADD R130, R130, R17 ;  /* 0x0000001182827221 */ /* 0x000fe40000000000 */
[----:B------:R-:W-:Y:S02]  /*2360*/  FADD R156, R156, R19 ;  /* 0x000000139c9c7221 */ /* 0x000fe40000000000 */
[----:B------:R2:W-:Y:S01]  /*2370*/  MUFU.EX2 R33, R16 ;  /* 0x0000001000217308 */ /* 0x0005e20000000800 */
[----:B------:R-:W-:Y:S01]  /*2380*/  FMUL R68, R68, 1.4426950216293334961 ;  /* 0x3fb8aa3b44447820 */ /* 0x000fe20000400000 */
[----:B------:R-:W-:Y:S02]  /*2390*/  F2FP.PACK_AB R28, R60, R127 ;  /* 0x0000007f3c1c723e */ /* 0x000fe400000000ff */
[----:B------:R-:W-:Y:S01]  /*23a0*/  F2FP.PACK_AB R31, R158, R157 ;  /* 0x0000009d9e1f723e */ /* 0x000fe200000000ff */
[----:B--2---:R-:W2:Y:S03]  /*23b0*/  LDSM.16.M88.4 R16, [R123+0x1800] ;  /* 0x001800007b10783b */ /* 0x004ea60000000200 */
[----:B------:R-:W3:Y:S01]  /*23c0*/  MUFU.EX2 R68, R68 ;  /* 0x0000004400447308 */ /* 0x000ee20000000800 */
[----:B------:R-:W-:-:S02]  /*23d0*/  FFMA R9, R9, c[0x0][0x188], -R125 ;  /* 0x0000620009097a23 */ /* 0x000fc4000000087d */
[----:B------:R-:W-:Y:S01]  /*23e0*/  FMUL R4, R4, 1.4426950216293334961 ;  /* 0x3fb8aa3b04047820 */ /* 0x000fe20000400000 */
[----:B------:R-:W-:Y:S01]  /*23f0*/  HMMA.16816.F32 R24, R28, R34, R24 ;  /* 0x000000221c18723c */ /* 0x000fe20000001818 */
[----:B------:R-:W-:-:S03]  /*2400*/  FADD R131, R131, R130 ;  /* 0x0000008283837221 */ /* 0x000fc60000000000 */
[----:B------:R-:W4:Y:S01]  /*2410*/  MUFU.EX2 R5, R5 ;  /* 0x0000000500057308 */ /* 0x000f220000000800 */
[----:B------:R-:W-:Y:S02]  /*2420*/  FMUL R9, R9, 1.4426950216293334961 ;  /* 0x3fb8aa3b09097820 */ /* 0x000fe40000400000 */
[----:B------:R-:W-:Y:S01]  /*2430*/  FFMA R12, R12, c[0x0][0x188], -R125 ;  /* 0x000062000c0c7a23 */ /* 0x000fe2000000087d */
[----:B------:R-:W-:Y:S01]  /*2440*/  HMMA.16816.F32 R40, R28, R38, R40 ;  /* 0x000000261c28723c */ /* 0x000fe20000001828 */
[----:B------:R-:W-:-:S03]  /*2450*/  FFMA R74, R74, c[0x0][0x188], -R57 ;  /* 0x000062004a4a7a23 */ /* 0x000fc60000000839 */
[----:B------:R-:W5:Y:S01]  /*2460*/  MUFU.EX2 R141, R141 ;  /* 0x0000008d008d7308 */ /* 0x000f620000000800 */
[----:B------:R-:W-:Y:S02]  /*2470*/  FADD R157, R157, R156 ;  /* 0x0000009c9d9d7221 */ /* 0x000fe40000000000 */
[----:B------:R-:W-:-:S05]  /*2480*/  FMUL R12, R12, 1.4426950216293334961 ;  /* 0x3fb8aa3b0c0c7820 */ /* 0x000fca0000400000 */
[----:B------:R-:W-:Y:S01]  /*2490*/  MUFU.EX2 R13, R13 ;  /* 0x0000000d000d7308 */ /* 0x000fe20000000800 */
[----:B------:R-:W-:-:S07]  /*24a0*/  FFMA R35, R7, c[0x0][0x188], -R57 ;  /* 0x0000620007237a23 */ /* 0x000fce0000000839 */
[----:B------:R-:W0:Y:S01]  /*24b0*/  MUFU.EX2 R8, R8 ;  /* 0x0000000800087308 */ /* 0x000e220000000800 */
[----:B------:R-:W-:-:S07]  /*24c0*/  FFMA R75, R75, c[0x0][0x188], -R57 ;  /* 0x000062004b4b7a23 */ /* 0x000fce0000000839 */
[----:B------:R0:W-:Y:S01]  /*24d0*/  MUFU.EX2 R67, R4 ;  /* 0x0000000400437308 */ /* 0x0001e20000000800 */
[----:B------:R-:W-:Y:S02]  /*24e0*/  FADD R158, R158, R157 ;  /* 0x0000009d9e9e7221 */ /* 0x000fe40000000000 */
[----:B0-----:R-:W-:-:S05]  /*24f0*/  FADD R4, R64, R131 ;  /* 0x0000008340047221 */ /* 0x001fca0000000000 */
[----:B------:R0:W-:Y:S01]  /*2500*/  MUFU.EX2 R53, R9 ;  /* 0x0000000900357308 */ /* 0x0001e20000000800 */
[----:B------:R-:W-:Y:S02]  /*2510*/  FADD R7, R133, R4 ;  /* 0x0000000485077221 */ /* 0x000fe40000000000 */
[----:B------:R-:W-:-:S05]  /*2520*/  FFMA R34, R6, c[0x0][0x188], -R57 ;  /* 0x0000620006227a23 */ /* 0x000fca0000000839 */
[----:B------:R-:W1:Y:S01]  /*2530*/  MUFU.EX2 R69, R69 ;  /* 0x0000004500457308 */ /* 0x000e620000000800 */
[----:B0-----:R-:W-:Y:S02]  /*2540*/  FMUL R9, R74, 1.4426950216293334961 ;  /* 0x3fb8aa3b4a097820 */ /* 0x001fe40000400000 */
[----:B---3--:R-:W-:Y:S02]  /*2550*/  FADD R6, R68, R7 ;  /* 0x0000000744067221 */ /* 0x008fe40000000000 */
[----:B----4-:R-:W-:-:S03]  /*2560*/  FADD R7, R5, R158 ;  /* 0x0000009e05077221 */ /* 0x010fc60000000000 */
[----:B------:R0:W-:Y:S01]  /*2570*/  MUFU.EX2 R56, R12 ;  /* 0x0000000c00387308 */ /* 0x0001e20000000800 */
[----:B-----5:R-:W-:Y:S01]  /*2580*/  FADD R30, R141, R6 ;  /* 0x000000068d1e7221 */ /* 0x020fe20000000000 */
[----:B------:R-:W-:Y:S01]  /*2590*/  F2FP.PACK_AB R4, R133, R64 ;  /* 0x000000408504723e */ /* 0x000fe200000000ff */
[----:B------:R-:W-:Y:S02]  /*25a0*/  FADD R28, R66, R7 ;  /* 0x00000007421c7221 */ /* 0x000fe40000000000 */
[----:B0-----:R-:W-:-:S03]  /*25b0*/  FMUL R12, R75, 1.4426950216293334961 ;  /* 0x3fb8aa3b4b0c7820 */ /* 0x001fc60000400000 */
[----:B------:R-:W0:Y:S01]  /*25c0*/  MUFU.EX2 R9, R9 ;  /* 0x0000000900097308 */ /* 0x000e220000000800 */
[----:B------:R-:W-:Y:S02]  /*25d0*/  F2FP.PACK_AB R6, R141, R68 ;  /* 0x000000448d06723e */ /* 0x000fe400000000ff */
[----:B------:R-:W-:Y:S02]  /*25e0*/  F2FP.PACK_AB R5, R66, R5 ;  /* 0x000000054205723e */ /* 0x000fe400000000ff */
[----:B------:R-:W-:-:S03]  /*25f0*/  F2FP.PACK_AB R7, R8, R13 ;  /* 0x0000000d0807723e */ /* 0x000fc600000000ff */
[----:B------:R-:W3:Y:S01]  /*2600*/  MUFU.EX2 R12, R12 ;  /* 0x0000000c000c7308 */ /* 0x000ee20000000800 */
[----:B------:R-:W-:Y:S02]  /*2610*/  FADD R13, R13, R28 ;  /* 0x0000001c0d0d7221 */ /* 0x000fe40000000000 */
[----:B-1----:R-:W-:Y:S01]  /*2620*/  FADD R29, R69, R30 ;  /* 0x0000001e451d7221 */ /* 0x002fe20000000000 */
[C---:B------:R-:W-:Y:S04]  /*2630*/  HMMA.16816.F32 R24, R4.reuse, R20, R24 ;  /* 0x000000140418723c */ /* 0x040fe80000001818 */
[----:B------:R-:W1:Y:S03]  /*2640*/  MUFU.EX2 R153, R153 ;  /* 0x0000009900997308 */ /* 0x000e660000000800 */
[----:B------:R-:W-:Y:S01]  /*2650*/  FADD R20, R8, R13 ;  /* 0x0000000d08147221 */ /* 0x000fe20000000000 */
[----:B--2---:R-:W-:Y:S01]  /*2660*/  HMMA.16816.F32 R40, R4, R16, R40 ;  /* 0x000000100428723c */ /* 0x004fe20000001828 */
[----:B------:R-:W-:Y:S01]  /*2670*/  FFMA R37, R11, c[0x0][0x188], -R57 ;  /* 0x000062000b257a23 */ /* 0x000fe20000000839 */
[----:B------:R-:W2:Y:S01]  /*2680*/  LDSM.16.M88.4 R4, [R120+0x1080] ;  /* 0x001080007804783b */ /* 0x000ea20000000200 */
[----:B------:R-:W-:-:S02]  /*2690*/  FADD R29, R144, R29 ;  /* 0x0000001d901d7221 */ /* 0x000fc40000000000 */
[----:B0-----:R-:W-:Y:S02]  /*26a0*/  FADD R11, R9, R20 ;  /* 0x00000014090b7221 */ /* 0x001fe40000000000 */
[----:B------:R-:W-:Y:S02]  /*26b0*/  FFMA R36, R10, c[0x0][0x188], -R57 ;  /* 0x000062000a247a23 */ /* 0x000fe40000000839 */
[----:B------:R-:W-:Y:S02]  /*26c0*/  FADD R10, R150, R29 ;  /* 0x0000001d960a7221 */ /* 0x000fe40000000000 */
[----:B---3--:R-:W-:Y:S02]  /*26d0*/  FADD R16, R12, R11 ;  /* 0x0000000b0c107221 */ /* 0x008fe40000000000 */
[----:B------:R-:W-:Y:S01]  /*26e0*/  FMUL R54, R54, 1.4426950216293334961 ;  /* 0x3fb8aa3b36367820 */ /* 0x000fe20000400000 */
[----:B------:R-:W-:Y:S01]  /*26f0*/  F2FP.PACK_AB R9, R12, R9 ;  /* 0x000000090c09723e */ /* 0x000fe200000000ff */
[----:B-1----:R-:W-:-:S02]  /*2700*/  FADD R13, R153, R10 ;  /* 0x0000000a990d7221 */ /* 0x002fc40000000000 */
[----:B------:R-:W-:Y:S01]  /*2710*/  FMUL R58, R58, 1.4426950216293334961 ;  /* 0x3fb8aa3b3a3a7820 */ /* 0x000fe20000400000 */
[----:B------:R-:W-:Y:S01]  /*2720*/  F2FP.PACK_AB R8, R144, R69 ;  /* 0x000000459008723e */ /* 0x000fe200000000ff */
[----:B------:R-:W-:Y:S01]  /*2730*/  FADD R21, R47, R16 ;  /* 0x000000102f157221 */ /* 0x000fe20000000000 */
[----:B------:R-:W0:Y:S01]  /*2740*/  MUFU.EX2 R54, R54 ;  /* 0x0000003600367308 */ /* 0x000e220000000800 */
[----:B------:R-:W-:Y:S01]  /*2750*/  FADD R12, R72, R13 ;  /* 0x0000000d480c7221 */ /* 0x000fe20000000000 */
[----:B------:R-:W-:Y:S01]  /*2760*/  F2FP.PACK_AB R10, R153, R150 ;  /* 0x00000096990a723e */ /* 0x000fe200000000ff */
[C---:B------:R-:W-:Y:S01]  /*2770*/  FADD R21, R50.reuse, R21 ;  /* 0x0000001532157221 */ /* 0x040fe20000000000 */
[----:B------:R-:W-:Y:S01]  /*2780*/  F2FP.PACK_AB R11, R50, R47 ;  /* 0x0000002f320b723e */ /* 0x000fe200000000ff */
[----:B------:R-:W-:Y:S01]  /*2790*/  FMUL R59, R59, 1.4426950216293334961 ;  /* 0x3fb8aa3b3b3b7820 */ /* 0x000fe20000400000 */
[----:B------:R-:W1:Y:S01]  /*27a0*/  LDSM.16.M88.4 R28, [R120+0x1880] ;  /* 0x00188000781c783b */ /* 0x000e620000000200 */
[----:B------:R-:W-:Y:S01]  /*27b0*/  FFMA R16, R14, c[0x0][0x188], -R57 ;  /* 0x000062000e107a23 */ /* 0x000fe20000000839 */
[----:B------:R-:W3:Y:S01]  /*27c0*/  MUFU.EX2 R58, R58 ;  /* 0x0000003a003a7308 */ /* 0x000ee20000000800 */
[----:B------:R-:W-:-:S02]  /*27d0*/  FADD R12, R73, R12 ;  /* 0x0000000c490c7221 */ /* 0x000fc40000000000 */
[----:B------:R-:W-:Y:S01]  /*27e0*/  FADD R14, R46, R21 ;  /* 0x000000152e0e7221 */ /* 0x000fe20000000000 */
[C---:B------:R-:W-:Y:S01]  /*27f0*/  HMMA.16816.F32 R24, R8.reuse, R22, R24 ;  /* 0x000000160818723c */ /* 0x040fe20000001818 */
[----:B------:R-:W-:Y:S02]  /*2800*/  FMUL R62, R62, 1.4426950216293334961 ;  /* 0x3fb8aa3b3e3e7820 */ /* 0x000fe40000400000 */
[----:B------:R-:W-:Y:S01]  /*2810*/  FADD R13, R151, R12 ;  /* 0x0000000c970d7221 */ /* 0x000fe20000000000 */
[----:B------:R-:W4:Y:S01]  /*2820*/  MUFU.EX2 R59, R59 ;  /* 0x0000003b003b7308 */ /* 0x000f220000000800 */
[----:B------:R-:W-:Y:S02]  /*2830*/  FADD R20, R33, R14 ;  /* 0x0000000e21147221 */ /* 0x000fe40000000000 */
[----:B------:R-:W-:Y:S01]  /*2840*/  FMUL R63, R63, 1.4426950216293334961 ;  /* 0x3fb8aa3b3f3f7820 */ /* 0x000fe20000400000 */
[----:B------:R-:W-:Y:S01]  /*2850*/  HMMA.16816.F32 R40, R8, R18, R40 ;  /* 0x000000120828723c */ /* 0x000fe20000001828 */
[----:B------:R-:W-:-:S03]  /*2860*/  FADD R13, R152, R13 ;  /* 0x0000000d980d7221 */ /* 0x000fc60000000000 */
[----:B------:R-:W5:Y:S01]  /*2870*/  MUFU.EX2 R62, R62 ;  /* 0x0000003e003e7308 */ /* 0x000f620000000800 */
[----:B------:R-:W-:Y:S02]  /*2880*/  FMUL R32, R32, 1.4426950216293334961 ;  /* 0x3fb8aa3b20207820 */ /* 0x000fe40000400000 */
[----:B------:R-:W-:Y:S02]  /*2890*/  FADD R9, R67, R20 ;  /* 0x0000001443097221 */ /* 0x000fe40000000000 */
[----:B------:R-:W-:Y:S02]  /*28a0*/  FADD R8, R146, R13 ;  /* 0x0000000d92087221 */ /* 0x000fe40000000000 */
[----:B------:R-:W-:Y:S01]  /*28b0*/  FMUL R51, R51, 1.4426950216293334961 ;  /* 0x3fb8aa3b33337820 */ /* 0x000fe20000400000 */
[----:B------:R-:W1:Y:S01]  /*28c0*/  MUFU.EX2 R63, R63 ;  /* 0x0000003f003f7308 */ /* 0x000e620000000800 */
[----:B0-----:R-:W-:Y:S02]  /*28d0*/  FADD R9, R54, R9 ;  /* 0x0000000936097221 */ /* 0x001fe40000000000 */
[----:B------:R-:W-:Y:S01]  /*28e0*/  FMUL R34, R34, 1.4426950216293334961 ;  /* 0x3fb8aa3b22227820 */ /* 0x000fe20000400000 */
[----:B------:R-:W-:Y:S01]  /*28f0*/  F2FP.PACK_AB R12, R73, R72 ;  /* 0x00000048490c723e */ /* 0x000fe200000000ff */
[----:B------:R-:W-:-:S03]  /*2900*/  FADD R11, R147, R8 ;  /* 0x00000008930b7221 */ /* 0x000fc60000000000 */
[----:B------:R-:W0:Y:S01]  /*2910*/  MUFU.EX2 R44, R44 ;  /* 0x0000002c002c7308 */ /* 0x000e220000000800 */
[----:B---3--:R-:W-:Y:S01]  /*2920*/  FADD R10, R58, R9 ;  /* 0x000000093a0a7221 */ /* 0x008fe20000000000 */
[----:B------:R-:W-:Y:S01]  /*2930*/  F2FP.PACK_AB R14, R152, R151 ;  /* 0x00000097980e723e */ /* 0x000fe200000000ff */
[----:B------:R-:W-:Y:S01]  /*2940*/  FFMA R17, R15, c[0x0][0x188], -R57 ;  /* 0x000062000f117a23 */ /* 0x000fe20000000839 */
[----:B------:R-:W-:Y:S01]  /*2950*/  F2FP.PACK_AB R13, R33, R46 ;  /* 0x0000002e210d723e */ /* 0x000fe200000000ff */
[----:B------:R-:W-:-:S03]  /*2960*/  FADD R18, R148, R11 ;  /* 0x0000000b94127221 */ /* 0x000fc60000000000 */
[----:B------:R-:W3:Y:S01]  /*2970*/  MUFU.EX2 R32, R32 ;  /* 0x0000002000207308 */ /* 0x000ee20000000800 */
[----:B------:R-:W-:Y:S01]  /*2980*/  F2FP.PACK_AB R15, R54, R67 ;  /* 0x00000043360f723e */ /* 0x000fe200000000ff */
[----:B----4-:R-:W-:Y:S01]  /*2990*/  FADD R9, R59, R10 ;  /* 0x0000000a3b097221 */ /* 0x010fe20000000000 */
[----:B------:R-:W-:Y:S01]  /*29a0*/  LDSM.16.M88.4 R20, [R123+0x1880] ;  /* 0x001880007b14783b */ /* 0x000fe20000000200 */
[----:B------:R-:W-:-:S04]  /*29b0*/  FMUL R35, R35, 1.4426950216293334961 ;  /* 0x3fb8aa3b23237820 */ /* 0x000fc80000400000 */
[----:B------:R-:W4:Y:S01]  /*29c0*/  MUFU.EX2 R51, R51 ;  /* 0x0000003300337308 */ /* 0x000f220000000800 */
[----:B------:R-:W-:Y:S02]  /*29d0*/  FADD R19, R149, R18 ;  /* 0x0000001295137221 */ /* 0x000fe40000000000 */
[----:B-----5:R-:W-:Y:S01]  /*29e0*/  FADD R18, R62, R9 ;  /* 0x000000093e127221 */ /* 0x020fe20000000000 */
[----:B--2---:R-:W-:Y:S01]  /*29f0*/  HMMA.16816.F32 R24, R12, R4, R24 ;  /* 0x000000040c18723c */ /* 0x004fe20000001818 */
[----:B------:R-:W-:-:S03]  /*2a00*/  FMUL R36, R36, 1.4426950216293334961 ;  /* 0x3fb8aa3b24247820 */ /* 0x000fc60000400000 */
[----:B------:R-:W2:Y:S01]  /*2a10*/  MUFU.EX2 R34, R34 ;  /* 0x0000002200227308 */ /* 0x000ea20000000800 */
[----:B------:R-:W-:Y:S02]  /*2a20*/  FMUL R37, R37, 1.4426950216293334961 ;  /* 0x3fb8aa3b25257820 */ /* 0x000fe40000400000 */
[----:B-1----:R-:W-:-:S05]  /*2a30*/  FADD R5, R63, R18 ;  /* 0x000000123f057221 */ /* 0x002fca0000000000 */
[----:B------:R-:W1:Y:S01]  /*2a40*/  MUFU.EX2 R35, R35 ;  /* 0x0000002300237308 */ /* 0x000e620000000800 */
[----:B0-----:R-:W-:Y:S02]  /*2a50*/  FADD R4, R44, R19 ;  /* 0x000000132c047221 */ /* 0x001fe40000000000 */
[----:B---3--:R-:W-:Y:S02]  /*2a60*/  FADD R18, R32, R5 ;  /* 0x0000000520127221 */ /* 0x008fe40000000000 */
[----:B------:R-:W-:-:S03]  /*2a70*/  FMUL R16, R16, 1.4426950216293334961 ;  /* 0x3fb8aa3b10107820 */ /* 0x000fc60000400000 */
[----:B------:R-:W0:Y:S01]  /*2a80*/  MUFU.EX2 R36, R36 ;  /* 0x0000002400247308 */ /* 0x000e220000000800 */
[----:B------:R-:W-:Y:S02]  /*2a90*/  FADD R5, R45, R4 ;  /* 0x000000042d057221 */ /* 0x000fe40000000000 */
[----:B----4-:R-:W-:Y:S02]  /*2aa0*/  FADD R19, R51, R18 ;  /* 0x0000001233137221 */ /* 0x010fe40000000000 */
[----:B------:R-:W-:-:S03]  /*2ab0*/  FMUL R17, R17, 1.4426950216293334961 ;  /* 0x3fb8aa3b11117820 */ /* 0x000fc60000400000 */
[----:B------:R-:W3:Y:S01]  /*2ac0*/  MUFU.EX2 R37, R37 ;  /* 0x0000002500257308 */ /* 0x000ee20000000800 */
[----:B------:R-:W-:Y:S02]  /*2ad0*/  FADD R4, R48, R5 ;  /* 0x0000000530047221 */ /* 0x000fe40000000000 */
[----:B--2---:R-:W-:Y:S01]  /*2ae0*/  FADD R18, R34, R19 ;  /* 0x0000001322127221 */ /* 0x004fe20000000000 */
[----:B------:R-:W-:-:S04]  /*2af0*/  F2FP.PACK_AB R8, R147, R146 ;  /* 0x000000929308723e */ /* 0x000fc800000000ff */
[----:B------:R-:W2:Y:S01]  /*2b00*/  MUFU.EX2 R16, R16 ;  /* 0x0000001000107308 */ /* 0x000ea20000000800 */
[----:B------:R-:W-:Y:S01]  /*2b10*/  F2FP.PACK_AB R10, R149, R148 ;  /* 0x00000094950a723e */ /* 0x000fe200000000ff */
[----:B------:R-:W-:Y:S01]  /*2b20*/  FADD R5, R49, R4 ;  /* 0x0000000431057221 */ /* 0x000fe20000000000 */
[----:B------:R-:W-:Y:S01]  /*2b30*/  F2FP.PACK_AB R9, R59, R58 ;  /* 0x0000003a3b09723e */ /* 0x000fe200000000ff */
[----:B-1----:R-:W-:Y:S01]  /*2b40*/  FADD R19, R35, R18 ;  /* 0x0000001223137221 */ /* 0x002fe20000000000 */
[----:B------:R-:W-:-:S03]  /*2b50*/  F2FP.PACK_AB R11, R63, R62 ;  /* 0x0000003e3f0b723e */ /* 0x000fc600000000ff */
[----:B------:R-:W1:Y:S01]  /*2b60*/  MUFU.EX2 R17, R17 ;  /* 0x0000001100117308 */ /* 0x000e620000000800 */
[----:B------:R-:W-:Y:S01]  /*2b70*/  HMMA.16816.F32 R40, R12, R28, R40 ;  /* 0x0000001c0c28723c */ /* 0x000fe20000001828 */
[----:B------:R-:W-:Y:S01]  /*2b80*/  FADD R4, R52, R5 ;  /* 0x0000000534047221 */ /* 0x000fe20000000000 */
[----:B------:R-:W-:Y:S01]  /*2b90*/  LDSM.16.M88.4 R12, [R123+0x1080] ;  /* 0x001080007b0c783b */ /* 0x000fe20000000200 */
[----:B0-----:R-:W-:Y:S02]  /*2ba0*/  FADD R18, R36, R19 ;  /* 0x0000001324127221 */ /* 0x001fe40000000000 */
[----:B------:R-:W-:-:S03]  /*2bb0*/  FADD R5, R53, R4 ;  /* 0x0000000435057221 */ /* 0x000fc60000000000 */
[----:B------:R-:W-:Y:S01]  /*2bc0*/  HMMA.16816.F32 R24, R8, R6, R24 ;  /* 0x000000060818723c */ /* 0x000fe20000001818 */
[----:B------:R-:W-:-:S06]  /*2bd0*/  FADD R4, R56, R5 ;  /* 0x0000000538047221 */ /* 0x000fcc0000000000 */
[----:B---3--:R-:W-:-:S04]  /*2be0*/  FADD R7, R37, R18 ;  /* 0x0000001225077221 */ /* 0x008fc80000000000 */
[----:B--2---:R-:W-:Y:S02]  /*2bf0*/  FADD R6, R16, R7 ;  /* 0x0000000710067221 */ /* 0x004fe40000000000 */
[----:B------:R-:W-:Y:S02]  /*2c00*/  FADD R4, R61, R4 ;  /* 0x000000043d047221 */ /* 0x000fe40000000000 */
[----:B-1----:R-:W-:-:S03]  /*2c10*/  FADD R6, R17, R6 ;  /* 0x0000000611067221 */ /* 0x002fc60000000000 */
[----:B------:R-:W0:Y:S04]  /*2c20*/  SHFL.BFLY PT, R5, R4, 0x2, 0x1f ;  /* 0x0c401f0004057f89 */ /* 0x000e2800000e0000 */
[----:B------:R-:W1:Y:S01]  /*2c30*/  SHFL.BFLY PT, R7, R6, 0x2, 0x1f ;  /* 0x0c401f0006077f89 */ /* 0x000e6200000e0000 */
[----:B------:R-:W-:Y:S01]  /*2c40*/  HMMA.16816.F32 R40, R8, R30, R40 ;  /* 0x0000001e0828723c */ /* 0x000fe20000001828 */
[----:B------:R-:W-:Y:S02]  /*2c50*/  F2FP.PACK_AB R44, R45, R44 ;  /* 0x0000002c2d2c723e */ /* 0x000fe400000000ff */
[----:B------:R-:W-:Y:S02]  /*2c60*/  F2FP.PACK_AB R46, R49, R48 ;  /* 0x00000030312e723e */ /* 0x000fe400000000ff */
[----:B------:R-:W-:-:S02]  /*2c70*/  F2FP.PACK_AB R45, R51, R32 ;  /* 0x00000020332d723e */ /* 0x000fc400000000ff */
[----:B------:R-:W-:Y:S01]  /*2c80*/  F2FP.PACK_AB R47, R35, R34 ;  /* 0x00000022232f723e */ /* 0x000fe200000000ff */
[----:B0-----:R-:W-:Y:S02]  /*2c90*/  FADD R5, R4, R5 ;  /* 0x0000000504057221 */ /* 0x001fe40000000000 */
[----:B-1----:R-:W-:-:S03]  /*2ca0*/  FADD R7, R6, R7 ;  /* 0x0000000706077221 */ /* 0x002fc60000000000 */
[----:B------:R-:W0:Y:S01]  /*2cb0*/  SHFL.BFLY PT, R8, R5, 0x1, 0x1f ;  /* 0x0c201f0005087f89 */ /* 0x000e2200000e0000 */
[C---:B------:R-:W-:Y:S03]  /*2cc0*/  HMMA.16816.F32 R24, R44.reuse, R12, R24 ;  /* 0x0000000c2c18723c */ /* 0x040fe60000001818 */
[----:B------:R-:W1:Y:S07]  /*2cd0*/  SHFL.BFLY PT, R4, R7, 0x1, 0x1f ;  /* 0x0c201f0007047f89 */ /* 0x000e6e00000e0000 */
[----:B------:R-:W-:Y:S01]  /*2ce0*/  HMMA.16816.F32 R40, R44, R20, R40 ;  /* 0x000000142c28723c */ /* 0x000fe20000001828 */
[----:B------:R-:W-:-:S04]  /*2cf0*/  IADD3 R115, R115, 0x80, RZ ;  /* 0x0000008073737810 */ /* 0x000fc80007ffe0ff */
[----:B------:R-:W-:Y:S02]  /*2d00*/  ISETP.GE.AND P0, PT, R115, c[0x0][0x1d0], PT ;  /* 0x0000740073007a0c */ /* 0x000fe40003f06270 */
[----:B------:R-:W-:Y:S02]  /*2d10*/  F2FP.PACK_AB R32, R53, R52 ;  /* 0x000000343520723e */ /* 0x000fe400000000ff */
[----:B------:R-:W-:Y:S02]  /*2d20*/  F2FP.PACK_AB R34, R61, R56 ;  /* 0x000000383d22723e */ /* 0x000fe400000000ff */
[----:B------:R-:W-:Y:S02]  /*2d30*/  F2FP.PACK_AB R33, R37, R36 ;  /* 0x000000242521723e */ /* 0x000fe400000000ff */
[----:B------:R-:W-:Y:S02]  /*2d40*/  F2FP.PACK_AB R35, R17, R16 ;  /* 0x000000101123723e */ /* 0x000fe400000000ff */
[----:B------:R-:W-:Y:S01]  /*2d50*/  MOV R6, 0x80 ;  /* 0x0000008000067802 */ /* 0x000fe20000000f00 */
[----:B0-----:R-:W-:-:S02]  /*2d60*/  FADD R8, R5, R8 ;  /* 0x0000000805087221 */ /* 0x001fc40000000000 */
[----:B-1----:R-:W-:Y:S02]  /*2d70*/  FADD R4, R7, R4 ;  /* 0x0000000407047221 */ /* 0x002fe40000000000 */
[----:B------:R-:W-:Y:S01]  /*2d80*/  HMMA.16816.F32 R28, R32, R14, R24 ;  /* 0x0000000e201c723c */ /* 0x000fe20000001818 */
[C---:B------:R-:W-:Y:S01]  /*2d90*/  IMAD R113, R6.reuse, c[0x0][0x1b4], R113 ;  /* 0x00006d0006717a24 */ /* 0x040fe200078e0271 */
[----:B------:R-:W-:Y:S01]  /*2da0*/  MOV R128, R125 ;  /* 0x0000007d00807202 */ /* 0x000fe20000000f00 */
[----:B------:R-:W-:Y:S01]  /*2db0*/  IMAD R121, R6, c[0x0][0x1a4], R121 ;  /* 0x0000690006797a24 */ /* 0x000fe200078e0279 */
[----:B------:R-:W-:Y:S01]  /*2dc0*/  MOV R126, R57 ;  /* 0x00000039007e7202 */ /* 0x000fe20000000f00 */
[----:B------:R-:W-:-:S03]  /*2dd0*/  FFMA R116, R65, R116, R8 ;  /* 0x0000007441747223 */ /* 0x000fc60000000008 */
[----:B------:R-:W-:Y:S01]  /*2de0*/  HMMA.16816.F32 R20, R32, R22, R40 ;  /* 0x000000162014723c */ /* 0x000fe20000001828 */
[----:B------:R-:W-:Y:S01]  /*2df0*/  FFMA R124, R55, R124, R4 ;  /* 0x0000007c377c7223 */ /* 0x000fe20000000004 */
[----:B------:R-:W-:Y:S01]  /*2e00*/  @P0 CALL.REL.NOINC `(.L_x_0) ;  /* 0x0000001000000944 */ /* 0x000fe20003c00000 */
[----:B------:R-:W-:Y:S05]  /*2e10*/  BRA `(.L_x_1) ;  /* 0xffffdd4000007947 */ /* 0x000fea000383ffff */
.L_x_0:
[----:B0-----:R-:W-:Y:S01]  /*2e20*/  IMAD R5, R106, c[0x0][0x1c0], RZ ;  /* 0x000070006a057a24 */ /* 0x001fe200078e02ff */
[C---:B------:R-:W-:Y:S01]  /*2e30*/  SHF.L.U32 R8, R0.reuse, 0x2, RZ ;  /* 0x0000000200087819 */ /* 0x040fe200000006ff */
[----:B------:R-:W-:Y:S01]  /*2e40*/  IMAD R7, R107, c[0x0][0x1c4], RZ ;  /* 0x000071006b077a24 */ /* 0x000fe200078e02ff */
[----:B------:R-:W-:Y:S01]  /*2e50*/  LOP3.LUT R13, R0, 0x18, RZ, 0xc0, !PT ;  /* 0x00000018000d7812 */ /* 0x000fe200078ec0ff */
[C---:B------:R-:W-:Y:S01]  /*2e60*/  IMAD.HI R6, R5.reuse, 0x2, RZ ;  /* 0x0000000205067827 */ /* 0x040fe200078e02ff */
[----:B------:R-:W-:Y:S01]  /*2e70*/  SHF.L.U32 R3, R5, 0x1, RZ ;  /* 0x0000000105037819 */ /* 0x000fe200000006ff */
[----:B------:R-:W-:Y:S01]  /*2e80*/  BAR.SYNC.DEFER_BLOCKING 0x0 ;  /* 0x0000000000007b1d */ /* 0x000fe20000010000 */
[----:B------:R-:W-:Y:S01]  /*2e90*/  SHF.L.U32 R4, R7, 0x1, RZ ;  /* 0x0000000107047819 */ /* 0x000fe200000006ff */
[----:B------:R-:W-:Y:S01]  /*2ea0*/  FMUL R2, R116, 8388608 ;  /* 0x4b00000074027820 */ /* 0x000fe20000400000 */
[----:B------:R-:W-:Y:S01]  /*2eb0*/  LEA R9, R13, R118, 0x3 ;  /* 0x000000760d097211 */ /* 0x000fe200078e18ff */
[----:B------:R-:W-:Y:S01]  /*2ec0*/  IMAD R108, R108, c[0x0][0x1c8], RZ ;  /* 0x000072006c6c7a24 */ /* 0x000fe200078e02ff */
[----:B------:R-:W-:Y:S01]  /*2ed0*/  IADD3 R16, P5, P6, R4, c[0x0][0x178], R3 ;  /* 0x00005e0004107a10 */ /* 0x000fe20007ebe003 */
[----:B------:R-:W-:Y:S01]  /*2ee0*/  FMUL R3, R124, 8388608 ;  /* 0x4b0000007c037820 */ /* 0x000fe20000400000 */
[----:B------:R-:W-:-:S02]  /*2ef0*/  LOP3.LUT R4, R8, 0x380, RZ, 0xc0, !PT ;  /* 0x0000038008047812 */ /* 0x000fc400078ec0ff */
[----:B------:R-:W-:Y:S02]  /*2f00*/  FSETP.GEU.AND P3, PT, R124, 1.175494350822287508e-38, PT ;  /* 0x008000007c00780b */ /* 0x000fe40003f6e000 */
[----:B------:R-:W-:Y:S01]  /*2f10*/  LEA R12, R9, R4, 0x4 ;  /* 0x00000004090c7211 */ /* 0x000fe200078e20ff */
[----:B------:R-:W-:Y:S01]  /*2f20*/  IMAD.HI R9, R7, 0x2, RZ ;  /* 0x0000000207097827 */ /* 0x000fe200078e02ff */
[----:B------:R-:W-:Y:S02]  /*2f30*/  FSEL R26, R3, R124, !P3 ;  /* 0x0000007c031a7208 */ /* 0x000fe40005800000 */
[--C-:B------:R-:W-:Y:S02]  /*2f40*/  SHF.R.S32.HI R11, RZ, 0x5, R0.reuse ;  /* 0x00000005ff0b7819 */ /* 0x100fe40000011400 */
[----:B------:R-:W-:Y:S02]  /*2f50*/  LOP3.LUT P0, RZ, R0, 0x80, RZ, 0xc0, !PT ;  /* 0x0000008000ff7812 */ /* 0x000fe4000780c0ff */
[----:B------:R-:W-:-:S02]  /*2f60*/  SHF.R.U32.HI R0, RZ, 0x1, R0 ;  /* 0x00000001ff007819 */ /* 0x000fc40000011600 */
[----:B------:R-:W-:Y:S02]  /*2f70*/  FSETP.GEU.AND P4, PT, R116, 1.175494350822287508e-38, PT ;  /* 0x008000007400780b */ /* 0x000fe40003f8e000 */
[----:B------:R-:W-:Y:S02]  /*2f80*/  IADD3 R4, R26, -0x3f3504f3, RZ ;  /* 0xc0cafb0d1a047810 */ /* 0x000fe40007ffe0ff */
[----:B------:R-:W-:Y:S02]  /*2f90*/  IADD3.X R24, R9, c[0x0][0x17c], R6, P5, P6 ;  /* 0x00005f0009187a10 */ /* 0x000fe40002fec406 */
[----:B------:R-:W-:Y:S02]  /*2fa0*/  LOP3.LUT R6, R0, 0x4, RZ, 0xc0, !PT ;  /* 0x0000000400067812 */ /* 0x000fe400078ec0ff */
[----:B------:R-:W-:Y:S02]  /*2fb0*/  FSEL R33, R2, R116, !P4 ;  /* 0x0000007402217208 */ /* 0x000fe40006000000 */
[----:B------:R-:W-:-:S02]  /*2fc0*/  FSETP.GT.AND P2, PT, |R116|, 8.50705917302346158658e+37, PT ;  /* 0x7e8000007400780b */ /* 0x000fc40003f44200 */
[----:B------:R-:W-:Y:S02]  /*2fd0*/  FSEL R0, RZ, -23, P4 ;  /* 0xc1b80000ff007808 */ /* 0x000fe40002000000 */
[----:B------:R-:W-:Y:S02]  /*2fe0*/  LOP3.LUT R5, R4, 0xff800000, RZ, 0xc0, !PT ;  /* 0xff80000004057812 */ /* 0x000fe400078ec0ff */
[----:B------:R-:W-:Y:S02]  /*2ff0*/  FSETP.GT.AND P4, PT, |R124|, 8.50705917302346158658e+37, PT ;  /* 0x7e8000007c00780b */ /* 0x000fe40003f84200 */
[----:B------:R-:W-:Y:S01]  /*3000*/  FSETP.GEU.AND P1, PT, |R116|, 1.175494350822287508e-38, PT ;  /* 0x008000007400780b */ /* 0x000fe20003f2e200 */
[----:B------:R-:W0:Y:S01]  /*3010*/  I2F R7, R5 ;  /* 0x0000000500077306 */ /* 0x000e220000201400 */
[----:B------:R-:W-:Y:S02]  /*3020*/  FSEL R4, RZ, -23, P3 ;  /* 0xc1b80000ff047808 */ /* 0x000fe40001800000 */
[----:B------:R-:W-:Y:S01]  /*3030*/  FSETP.GEU.AND P3, PT, |R124|, 1.175494350822287508e-38, PT ;  /* 0x008000007c00780b */ /* 0x000fe20003f6e200 */
[----:B------:R-:W-:Y:S01]  /*3040*/  @P2 FMUL R116, R116, 0.25 ;  /* 0x3e80000074742820 */ /* 0x000fe20000400000 */
[----:B------:R-:W-:Y:S01]  /*3050*/  LOP3.LUT R15, R8, 0x1c0, RZ, 0xc0, !PT ;  /* 0x000001c0080f7812 */ /* 0x000fe200078ec0ff */
[----:B------:R-:W-:Y:S01]  /*3060*/  @P2 FMUL R21, R21, 0.25 ;  /* 0x3e80000015152820 */ /* 0x000fe20000400000 */
[----:B------:R-:W-:Y:S01]  /*3070*/  MOV R19, R23 ;  /* 0x0000001700137202 */ /* 0x000fe20000000f00 */
[----:B------:R-:W-:Y:S01]  /*3080*/  @P2 FMUL R20, R20, 0.25 ;  /* 0x3e80000014142820 */ /* 0x000fe20000400000 */
[----:B------:R-:W-:Y:S01]  /*3090*/  LEA R17, R118, R15, 0x3 ;  /* 0x0000000f76117211 */ /* 0x000fe200078e18ff */
[----:B------:R-:W-:Y:S01]  /*30a0*/  @P4 FMUL R124, R124, 0.25 ;  /* 0x3e8000007c7c4820 */ /* 0x000fe20000400000 */
[----:B------:R-:W-:Y:S01]  /*30b0*/  IADD3 R2, R33, -0x3f3504f3, RZ ;  /* 0xc0cafb0d21027810 */ /* 0x000fe20007ffe0ff */
[----:B------:R-:W-:Y:S01]  /*30c0*/  @!P1 FMUL R116, R116, 16777216 ;  /* 0x4b80000074749820 */ /* 0x000fe20000400000 */
[----:B------:R-:W-:Y:S01]  /*30d0*/  IADD3 R23, R6, R17, RZ ;  /* 0x0000001106177210 */ /* 0x000fe20007ffe0ff */
[----:B------:R-:W-:Y:S01]  /*30e0*/  @P2 FMUL R29, R29, 0.25 ;  /* 0x3e8000001d1d2820 */ /* 0x000fe20000400000 */
[----:B------:R-:W-:Y:S01]  /*30f0*/  LOP3.LUT R2, R2, 0xff800000, RZ, 0xc0, !PT ;  /* 0xff80000002027812 */ /* 0x000fe200078ec0ff */
[----:B------:R-:W-:Y:S01]  /*3100*/  @!P3 FMUL R124, R124, 16777216 ;  /* 0x4b8000007c7cb820 */ /* 0x000fe20000400000 */
[----:B------:R-:W1:Y:S01]  /*3110*/  MUFU.RCP R6, R116 ;  /* 0x0000007400067308 */ /* 0x000e620000001000 */
[----:B0-----:R-:W-:Y:S01]  /*3120*/  FFMA.FTZ R18, R7, 1.1920928955078125e-07, R4 ;  /* 0x3400000007127823 */ /* 0x001fe20000010004 */
[----:B------:R-:W-:Y:S01]  /*3130*/  LOP3.LUT R10, R8, 0x7c, RZ, 0xc0, !PT ;  /* 0x0000007c080a7812 */ /* 0x000fe200078ec0ff */
[----:B------:R-:W-:Y:S01]  /*3140*/  @P2 FMUL R28, R28, 0.25 ;  /* 0x3e8000001c1c2820 */ /* 0x000fe20000400000 */
[----:B------:R-:W-:Y:S01]  /*3150*/  SGXT R11, R11, 0x1 ;  /* 0x000000010b0b781a */ /* 0x000fe20000000200 */
[----:B------:R-:W-:Y:S01]  /*3160*/  @P4 FMUL R19, R19, 0.25 ;  /* 0x3e80000013134820 */ /* 0x000fe20000400000 */
[----:B------:R-:W-:Y:S01]  /*3170*/  LOP3.LUT R10, R10, 0x180, R117, 0xf8, !PT ;  /* 0x000001800a0a7812 */ /* 0x000fe200078ef875 */
[----:B------:R-:W-:Y:S01]  /*3180*/  @P4 FMUL R31, R31, 0.25 ;  /* 0x3e8000001f1f4820 */ /* 0x000fe20000400000 */
[----:B------:R-:W0:Y:S01]  /*3190*/  MUFU.RCP R4, R124 ;  /* 0x0000007c00047308 */ /* 0x000e220000001000 */
[----:B------:R-:W-:Y:S01]  /*31a0*/  @P4 FMUL R22, R22, 0.25 ;  /* 0x3e80000016164820 */ /* 0x000fe20000400000 */
[----:B------:R-:W-:Y:S01]  /*31b0*/  LEA.HI R15, R13, R12, RZ, 0x1f ;  /* 0x0000000c0d0f7211 */ /* 0x000fe200078ff8ff */
[----:B------:R-:W-:Y:S01]  /*31c0*/  @P4 FMUL R30, R30, 0.25 ;  /* 0x3e8000001e1e4820 */ /* 0x000fe20000400000 */
[----:B------:R-:W-:Y:S01]  /*31d0*/  LOP3.LUT R14, R10, 0x808, R11, 0x78, !PT ;  /* 0x000008080a0e7812 */ /* 0x000fe200078e780b */
[----:B------:R-:W-:Y:S01]  /*31e0*/  @!P1 FMUL R21, R21, 16777216 ;  /* 0x4b80000015159820 */ /* 0x000fe20000400000 */
[----:B------:R-:W-:Y:S01]  /*31f0*/  MOV R17, 0x3dc6b27f ;  /* 0x3dc6b27f00117802 */ /* 0x000fe20000000f00 */
[----:B------:R-:W-:Y:S01]  /*3200*/  @!P1 FMUL R20, R20, 16777216 ;  /* 0x4b80000014149820 */ /* 0x000fe20000400000 */
[----:B------:R2:W3:Y:S01]  /*3210*/  I2F R3, R2 ;  /* 0x0000000200037306 */ /* 0x0004e20000201400 */
[----:B------:R-:W-:Y:S01]  /*3220*/  @!P1 FMUL R29, R29, 16777216 ;  /* 0x4b8000001d1d9820 */ /* 0x000fe20000400000 */
[----:B------:R-:W-:Y:S01]  /*3230*/  IADD3 R5, R26, -R5, RZ ;  /* 0x800000051a057210 */ /* 0x000fe20007ffe0ff */
[----:B------:R-:W-:Y:S01]  /*3240*/  @!P1 FMUL R28, R28, 16777216 ;  /* 0x4b8000001c1c9820 */ /* 0x000fe20000400000 */
[----:B------:R-:W-:Y:S01]  /*3250*/  ISETP.GE.U32.AND P2, PT, R33, 0x7f800000, PT ;  /* 0x7f8000002100780c */ /* 0x000fe20003f46070 */
[----:B------:R-:W-:Y:S01]  /*3260*/  @!P3 FMUL R19, R19, 16777216 ;  /* 0x4b8000001313b820 */ /* 0x000fe20000400000 */
[----:B------:R-:W-:Y:S01]  /*3270*/  ISETP.GE.U32.AND P1, PT, R26, 0x7f800000, PT ;  /* 0x7f8000001a00780c */ /* 0x000fe20003f26070 */
[----:B------:R-:W-:Y:S01]  /*3280*/  @!P3 FMUL R31, R31, 16777216 ;  /* 0x4b8000001f1fb820 */ /* 0x000fe20000400000 */
[----:B------:R-:W-:Y:S01]  /*3290*/  LOP3.LUT R117, R117, 0x1f8, RZ, 0xc0, !PT ;  /* 0x000001f875757812 */ /* 0x000fe200078ec0ff */
[----:B------:R-:W-:Y:S01]  /*32a0*/  @!P3 FMUL R22, R22, 16777216 ;  /* 0x4b8000001616b820 */ /* 0x000fe20000400000 */
[----:B--2---:R-:W-:Y:S01]  /*32b0*/  IADD3 R2, R33, -R2, RZ ;  /* 0x8000000221027210 */ /* 0x004fe20007ffe0ff */
[----:B------:R-:W-:-:S02]  /*32c0*/  @!P3 FMUL R30, R30, 16777216 ;  /* 0x4b8000001e1eb820 */ /* 0x000fc40000400000 */
[C---:B-1----:R-:W-:Y:S02]  /*32d0*/  FMUL R8, R6.reuse, R21 ;  /* 0x0000001506087220 */ /* 0x042fe40000400000 */
[C---:B------:R-:W-:Y:S02]  /*32e0*/  FMUL R9, R6.reuse, R20 ;  /* 0x0000001406097220 */ /* 0x040fe40000400000 */
[C---:B------:R-:W-:Y:S02]  /*32f0*/  FMUL R13, R6.reuse, R29 ;  /* 0x0000001d060d7220 */ /* 0x040fe40000400000 */
[----:B------:R-:W-:Y:S02]  /*3300*/  FMUL R12, R6, R28 ;  /* 0x0000001c060c7220 */ /* 0x000fe40000400000 */
[----:B0-----:R-:W-:Y:S01]  /*3310*/  FMUL R6, R4, R19 ;  /* 0x0000001304067220 */ /* 0x001fe20000400000 */
[----:B------:R-:W-:Y:S01]  /*3320*/  F2FP.PACK_AB R8, R8, R13 ;  /* 0x0000000d0808723e */ /* 0x000fe200000000ff */
[C---:B------:R-:W-:Y:S01]  /*3330*/  FMUL R11, R4.reuse, R31 ;  /* 0x0000001f040b7220 */ /* 0x040fe20000400000 */
[----:B------:R-:W-:Y:S01]  /*3340*/  F2FP.PACK_AB R9, R9, R12 ;  /* 0x0000000c0909723e */ /* 0x000fe200000000ff */
[C---:B------:R-:W-:Y:S01]  /*3350*/  FMUL R7, R4.reuse, R22 ;  /* 0x0000001604077220 */ /* 0x040fe20000400000 */
[----:B------:R-:W-:Y:S01]  /*3360*/  LOP3.LUT R13, R15, 0x8, RZ, 0x3c, !PT ;  /* 0x000000080f0d7812 */ /* 0x000fe200078e3cff */
[----:B------:R-:W-:Y:S01]  /*3370*/  FMUL R10, R4, R30 ;  /* 0x0000001e040a7220 */ /* 0x000fe20000400000 */
[----:B------:R-:W-:Y:S01]  /*3380*/  F2FP.PACK_AB R6, R6, R11 ;  /* 0x0000000b0606723e */ /* 0x000fe200000000ff */
[----:B------:R-:W-:Y:S01]  /*3390*/  FADD R2, R2, -1 ;  /* 0xbf80000002027421 */ /* 0x000fe20000000000 */
[----:B------:R-:W-:Y:S01]  /*33a0*/  LOP3.LUT R11, R14, 0x4, RZ, 0x3c, !PT ;  /* 0x000000040e0b7812 */ /* 0x000fe200078e3cff */
[----:B---3--:R-:W-:Y:S01]  /*33b0*/  FFMA.FTZ R0, R3, 1.1920928955078125e-07, R0 ;  /* 0x3400000003007823 */ /* 0x008fe20000010000 */
[----:B------:R-:W-:Y:S01]  /*33c0*/  F2FP.PACK_AB R10, R7, R10 ;  /* 0x0000000a070a723e */ /* 0x000fe200000000ff */
[C---:B------:R-:W-:Y:S01]  /*33d0*/  FFMA.FTZ R3, R2.reuse, R17, -0.16845393180847167969 ;  /* 0xbe2c7f3002037423 */ /* 0x040fe20000010011 */
[----:B------:R-:W-:Y:S01]  /*33e0*/  STS [R14], R9 ;  /* 0x000000090e007388 */ /* 0x000fe20000000800 */
[----:B------:R-:W-:Y:S01]  /*33f0*/  FADD R20, R5, -1 ;  /* 0xbf80000005147421 */ /* 0x000fe20000000000 */
[----:B------:R-:W-:Y:S01]  /*3400*/  MOV R22, c[0x0][0x1c8] ;  /* 0x0000720000167a02 */ /* 0x000fe20000000f00 */
[----:B------:R-:W-:Y:S01]  /*3410*/  FFMA.FTZ R3, R2, R3, 0.1716887056827545166 ;  /* 0x3e2fcf2a02037423 */ /* 0x000fe20000010003 */
[----:B------:R0:W-:Y:S01]  /*3420*/  STS [R14+0x200], R8 ;  /* 0x000200080e007388 */ /* 0x0001e20000000800 */
[----:B------:R-:W-:Y:S01]  /*3430*/  FFMA.FTZ R5, R20, R17, -0.16845393180847167969 ;  /* 0xbe2c7f3014057423 */ /* 0x000fe20000010011 */
[----:B------:R-:W-:Y:S01]  /*3440*/  LEA R7, R22, R108, 0x1 ;  /* 0x0000006c16077211 */ /* 0x000fe200078e08ff */
[----:B------:R-:W-:Y:S01]  /*3450*/  FFMA.FTZ R3, R2, R3, -0.17900948226451873779 ;  /* 0xbe374e4302037423 */ /* 0x000fe20000010003 */
[----:B------:R1:W-:Y:S01]  /*3460*/  STS [R11+0x400], R10 ;  /* 0x0004000a0b007388 */ /* 0x0003e20000000800 */
[----:B------:R-:W-:Y:S01]  /*3470*/  FFMA.FTZ R5, R20, R5, 0.1716887056827545166 ;  /* 0x3e2fcf2a14057423 */ /* 0x000fe20000010005 */
[----:B------:R-:W-:Y:S01]  /*3480*/  LEA R4, P4, R7, R16, 0x1 ;  /* 0x0000001007047211 */ /* 0x000fe200078808ff */
[----:B------:R-:W-:Y:S01]  /*3490*/  FFMA.FTZ R3, R2, R3, 0.20512372255325317383 ;  /* 0x3e520bf402037423 */ /* 0x000fe20000010003 */
[----:B------:R2:W-:Y:S01]  /*34a0*/  STS [R11+0x600], R6 ;  /* 0x000600060b007388 */ /* 0x0005e20000000800 */
[----:B------:R-:W-:Y:S01]  /*34b0*/  FFMA.FTZ R5, R20, R5, -0.17900948226451873779 ;  /* 0xbe374e4314057423 */ /* 0x000fe20000010005 */
[C---:B0-----:R-:W-:Y:S01]  /*34c0*/  LOP3.LUT R14, R15.reuse, 0xc, RZ, 0x3c, !PT ;  /* 0x0000000c0f0e7812 */ /* 0x041fe200078e3cff */
[----:B------:R-:W-:Y:S01]  /*34d0*/  FFMA.FTZ R3, R2, R3, -0.24046532809734344482 ;  /* 0xbe763c8b02037423 */ /* 0x000fe20000010003 */
[----:B------:R-:W-:Y:S01]  /*34e0*/  BAR.SYNC.DEFER_BLOCKING 0x0 ;  /* 0x0000000000007b1d */ /* 0x000fe20000010000 */
[----:B------:R-:W-:Y:S01]  /*34f0*/  FFMA.FTZ R5, R20, R5, 0.20512372255325317383 ;  /* 0x3e520bf414057423 */ /* 0x000fe20000010005 */
[----:B-1----:R-:W-:Y:S01]  /*3500*/  LOP3.LUT R10, R15, 0x4, RZ, 0x3c, !PT ;  /* 0x000000040f0a7812 */ /* 0x002fe200078e3cff */
[----:B------:R-:W-:Y:S01]  /*3510*/  FFMA.FTZ R3, R2, R3, 0.28857114911079406738 ;  /* 0x3e93bf9902037423 */ /* 0x000fe20000010003 */
[----:B------:R-:W-:Y:S01]  /*3520*/  LEA R8, R22, R7, 0x1 ;  /* 0x0000000716087211 */ /* 0x000fe200078e08ff */
[----:B------:R-:W-:-:S02]  /*3530*/  FFMA.FTZ R5, R20, R5, -0.24046532809734344482 ;  /* 0xbe763c8b14057423 */ /* 0x000fc40000010005 */
[----:B------:R-:W-:Y:S01]  /*3540*/  FFMA.FTZ R3, R2, R3, -0.36067417263984680176 ;  /* 0xbeb8aa4902037423 */ /* 0x000fe20000010003 */
[----:B--2---:R-:W-:Y:S01]  /*3550*/  LEA R11, R22, R8, 0x1 ;  /* 0x00000008160b7211 */ /* 0x004fe200078e08ff */
[----:B------:R-:W-:Y:S01]  /*3560*/  FFMA.FTZ R5, R20, R5, 0.28857114911079406738 ;  /* 0x3e93bf9914057423 */ /* 0x000fe20000010005 */
[----:B------:R-:W-:Y:S01]  /*3570*/  LEA R6, P5, R8, R16, 0x1 ;  /* 0x0000001008067211 */ /* 0x000fe200078a08ff */
[----:B------:R-:W-:Y:S01]  /*3580*/  FFMA.FTZ R3, R2, R3, 0.48089820146560668945 ;  /* 0x3ef6384a02037423 */ /* 0x000fe20000010003 */
[----:B------:R-:W-:Y:S01]  /*3590*/  LEA R12, R22, R11, 0x1 ;  /* 0x0000000b160c7211 */ /* 0x000fe200078e08ff */
[----:B------:R-:W-:Y:S01]  /*35a0*/  FFMA.FTZ R9, R20, R5, -0.36067417263984680176 ;  /* 0xbeb8aa4914097423 */ /* 0x000fe20000010005 */
[-C--:B------:R-:W-:Y:S01]  /*35b0*/  LEA.HI.X.SX32 R5, R7, R24.reuse, 0x1, P4 ;  /* 0x0000001807057211 */ /* 0x080fe200020f0eff */
[----:B------:R-:W-:Y:S01]  /*35c0*/  FFMA.FTZ R3, R2, R3, -0.72134751081466674805 ;  /* 0xbf38aa3b02037423 */ /* 0x000fe20000010003 */
[----:B------:R-:W-:Y:S01]  /*35d0*/  LEA.HI.X.SX32 R7, R8, R24, 0x1, P5 ;  /* 0x0000001808077211 */ /* 0x000fe200028f0eff */
[----:B------:R-:W-:-:S02]  /*35e0*/  FFMA.FTZ R9, R20, R9, 0.48089820146560668945 ;  /* 0x3ef6384a14097423 */ /* 0x000fc40000010009 */
[----:B------:R-:W-:-:S04]  /*35f0*/  FMUL R3, R2, R3 ;  /* 0x0000000302037220 */ /* 0x000fc80000400000 */
[C---:B------:R-:W-:Y:S01]  /*3600*/  FMUL R3, R2.reuse, R3 ;  /* 0x0000000302037220 */ /* 0x040fe20000400000 */
[----:B------:R-:W0:Y:S03]  /*3610*/  LDS R25, [R15] ;  /* 0x000000000f197984 */ /* 0x000e260000000800 */
[----:B------:R-:W-:Y:S01]  /*3620*/  FFMA.FTZ R19, R2, 1.4426950216293334961, R3 ;  /* 0x3fb8aa3b02137823 */ /* 0x000fe20000010003 */
[----:B------:R1:W2:Y:S01]  /*3630*/  LDS R27, [R10] ;  /* 0x000000000a1b7984 */ /* 0x0002a20000000800 */
[----:B------:R-:W-:Y:S02]  /*3640*/  LEA R2, P3, R108, R16, 0x1 ;  /* 0x000000106c027211 */ /* 0x000fe400078608ff */
[----:B------:R-:W-:Y:S01]  /*3650*/  FADD R0, R0, R19 ;  /* 0x0000001300007221 */ /* 0x000fe20000000000 */
[----:B------:R3:W4:Y:S01]  /*3660*/  LDS R29, [R13] ;  /* 0x000000000d1d7984 */ /* 0x0007220000000800 */
[----:B------:R-:W-:-:S02]  /*3670*/  LEA.HI.X.SX32 R3, R108, R24, 0x1, P3 ;  /* 0x000000186c037211 */ /* 0x000fc400018f0eff */
[CC--:B------:R-:W-:Y:S01]  /*3680*/  LEA R8, P3, R11.reuse, R16.reuse, 0x1 ;  /* 0x000000100b087211 */ /* 0x0c0fe200078608ff */
[----:B------:R5:W4:Y:S01]  /*3690*/  LDS R31, [R14] ;  /* 0x000000000e1f7984 */ /* 0x000b220000000800 */
[----:B-1----:R-:W-:Y:S02]  /*36a0*/  LEA R10, P4, R12, R16, 0x1 ;  /* 0x000000100c0a7211 */ /* 0x002fe400078808ff */
[----:B------:R-:W-:Y:S01]  /*36b0*/  LEA R15, R22, R12, 0x1 ;  /* 0x0000000c160f7211 */ /* 0x000fe200078e08ff */
[----:B---3--:R-:W-:Y:S01]  /*36c0*/  FFMA.FTZ R13, R20, R9, -0.72134751081466674805 ;  /* 0xbf38aa3b140d7423 */ /* 0x008fe20000010009 */
[-C--:B------:R-:W-:Y:S02]  /*36d0*/  LEA.HI.X.SX32 R9, R11, R24.reuse, 0x1, P3 ;  /* 0x000000180b097211 */ /* 0x080fe400018f0eff */
[----:B------:R-:W-:Y:S01]  /*36e0*/  LEA.HI.X.SX32 R11, R12, R24, 0x1, P4 ;  /* 0x000000180c0b7211 */ /* 0x000fe200020f0eff */
[----:B------:R-:W-:Y:S01]  /*36f0*/  FMUL R13, R20, R13 ;  /* 0x0000000d140d7220 */ /* 0x000fe20000400000 */
[----:B------:R-:W-:-:S02]  /*3700*/  LEA R12, P3, R15, R16, 0x1 ;  /* 0x000000100f0c7211 */ /* 0x000fc400078608ff */
[----:B------:R-:W-:Y:S01]  /*3710*/  LEA R17, R22, R15, 0x1 ;  /* 0x0000000f16117211 */ /* 0x000fe200078e08ff */
[C---:B------:R-:W-:Y:S01]  /*3720*/  FMUL R21, R20.reuse, R13 ;  /* 0x0000000d14157220 */ /* 0x040fe20000400000 */
[----:B------:R-:W-:Y:S02]  /*3730*/  LEA.HI.X.SX32 R13, R15, R24, 0x1, P3 ;  /* 0x000000180f0d7211 */ /* 0x000fe400018f0eff */
[----:B------:R-:W-:Y:S01]  /*3740*/  FSETP.NEU.AND P3, PT, R33, RZ, PT ;  /* 0x000000ff2100720b */ /* 0x000fe20003f6d000 */
[----:B------:R-:W-:Y:S01]  /*3750*/  FFMA.FTZ R21, R20, 1.4426950216293334961, R21 ;  /* 0x3fb8aa3b14157823 */ /* 0x000fe20000010015 */
[----:B------:R-:W-:Y:S02]  /*3760*/  @P2 MOV R20, 0x7f800000 ;  /* 0x7f80000000142802 */ /* 0x000fe40000000f00 */
[----:B------:R-:W-:Y:S01]  /*3770*/  LEA R22, R22, R17, 0x1 ;  /* 0x0000001116167211 */ /* 0x000fe200078e08ff */
[----:B------:R-:W-:Y:S01]  /*3780*/  FADD R18, R18, R21 ;  /* 0x0000001512127221 */ /* 0x000fe20000000000 */
[----:B-----5:R-:W-:Y:S01]  /*3790*/  LEA R14, P4, R17, R16, 0x1 ;  /* 0x00000010110e7211 */ /* 0x020fe200078808ff */
[----:B------:R-:W-:Y:S01]  /*37a0*/  @P2 FFMA.FTZ R0, R33, R20, +INF ;  /* 0x7f80000021002423 */ /* 0x000fe20000010014 */
[----:B------:R-:W-:-:S02]  /*37b0*/  LEA R16, P5, R22, R16, 0x1 ;  /* 0x0000001016107211 */ /* 0x000fc400078a08ff */
[-C--:B------:R-:W-:Y:S02]  /*37c0*/  LEA.HI.X.SX32 R15, R17, R24.reuse, 0x1, P4 ;  /* 0x00000018110f7211 */ /* 0x080fe400020f0eff */
[----:B------:R-:W-:Y:S01]  /*37d0*/  FSEL R0, R0, -INF , P3 ;  /* 0xff80000000007808 */ /* 0x000fe20001800000 */
[----:B0-----:R0:W-:Y:S01]  /*37e0*/  STG.E.U16 [R2.64], R25 ;  /* 0x0000001902007986 */ /* 0x0011e2000c101504 */
[----:B------:R-:W-:Y:S02]  /*37f0*/  LEA.HI.X.SX32 R17, R22, R24, 0x1, P5 ;  /* 0x0000001816117211 */ /* 0x000fe400028f0eff */
[----:B------:R-:W-:Y:S01]  /*3800*/  @P1 MOV R19, 0x7f800000 ;  /* 0x7f80000000131802 */ /* 0x000fe20000000f00 */
[----:B--2---:R1:W-:Y:S01]  /*3810*/  STG.E.U16 [R4.64], R27 ;  /* 0x0000001b04007986 */ /* 0x0043e2000c101504 */
[----:B------:R-:W-:Y:S01]  /*3820*/  FFMA R56, R0, 0.69314718246459960938, R125 ;  /* 0x3f31721800387823 */ /* 0x000fe2000000007d */
[C---:B------:R-:W-:Y:S02]  /*3830*/  FSETP.NEU.AND P2, PT, R26.reuse, RZ, PT ;  /* 0x000000ff1a00720b */ /* 0x040fe40003f4d000 */
[----:B----4-:R2:W-:Y:S01]  /*3840*/  STG.E.U16 [R6.64], R29 ;  /* 0x0000001d06007986 */ /* 0x0105e2000c101504 */
[----:B------:R-:W-:Y:S01]  /*3850*/  @P1 FFMA.FTZ R18, R26, R19, +INF ;  /* 0x7f8000001a121423 */ /* 0x000fe20000010013 */
[----:B0-----:R-:W-:-:S02]  /*3860*/  PRMT R3, R27, 0x7632, R3 ;  /* 0x000076321b037816 */ /* 0x001fc40000000003 */
[----:B------:R0:W-:Y:S01]  /*3870*/  STG.E.U16 [R8.64], R31 ;  /* 0x0000001f08007986 */ /* 0x0001e2000c101504 */
[----:B------:R-:W-:Y:S02]  /*3880*/  PRMT R0, R31, 0x7632, R0 ;  /* 0x000076321f007816 */ /* 0x000fe40000000000 */
[----:B-1----:R-:W-:Y:S02]  /*3890*/  PRMT R5, R25, 0x7632, R5 ;  /* 0x0000763219057816 */ /* 0x002fe40000000005 */
[----:B------:R-:W-:Y:S02]  /*38a0*/  FSEL R18, R18, -INF , P2 ;  /* 0xff80000012127808 */ /* 0x000fe40001000000 */
[----:B--2---:R-:W-:Y:S01]  /*38b0*/  PRMT R7, R29, 0x7632, R7 ;  /* 0x000076321d077816 */ /* 0x004fe20000000007 */
[----:B------:R0:W-:Y:S02]  /*38c0*/  STG.E.U16 [R10.64], R5 ;  /* 0x000000050a007986 */ /* 0x0001e4000c101504 */
[----:B------:R-:W-:-:S02]  /*38d0*/  FFMA R57, R18, 0.69314718246459960938, R57 ;  /* 0x3f31721812397823 */ /* 0x000fc40000000039 */
[----:B------:R0:W-:Y:S04]  /*38e0*/  STG.E.U16 [R12.64], R3 ;  /* 0x000000030c007986 */ /* 0x0001e8000c101504 */
[----:B------:R0:W-:Y:S04]  /*38f0*/  STG.E.U16 [R14.64], R7 ;  /* 0x000000070e007986 */ /* 0x0001e8000c101504 */
[----:B------:R0:W-:Y:S04]  /*3900*/  STG.E.U16 [R16.64], R0 ;  /* 0x0000000010007986 */ /* 0x0001e8000c101504 */
[----:B------:R-:W-:Y:S06]  /*3910*/  BAR.SYNC.DEFER_BLOCKING 0x0 ;  /* 0x0000000000007b1d */ /* 0x000fec0000010000 */
[----:B------:R0:W-:Y:S04]  /*3920*/  STS.64 [R117], R56 ;  /* 0x0000003875007388 */ /* 0x0001e80000000a00 */
[----:B------:R-:W-:Y:S06]  /*3930*/  BAR.SYNC.DEFER_BLOCKING 0x0 ;  /* 0x0000000000007b1d */ /* 0x000fec0000010000 */
[----:B------:R-:W-:Y:S05]  /*3940*/  @P0 EXIT ;  /* 0x000000000000094d */ /* 0x000fea0003800000 */
[----:B0-----:R-:W0:Y:S01]  /*3950*/  LDS R23, [R23] ;  /* 0x0000000017177984 */ /* 0x001e220000000800 */
[----:B------:R-:W-:Y:S01]  /*3960*/  IMAD R106, R106, c[0x0][0x1cc], RZ ;  /* 0x000073006a6a7a24 */ /* 0x000fe200078e02ff */
[C---:B------:R-:W-:Y:S01]  /*3970*/  SHF.L.U32 R3, R107.reuse, 0x2, RZ ;  /* 0x000000026b037819 */ /* 0x040fe200000006ff */
[----:B------:R-:W-:-:S03]  /*3980*/  IMAD.HI R107, R107, 0x4, RZ ;  /* 0x000000046b6b7827 */ /* 0x000fc600078e02ff */
[C---:B------:R-:W-:Y:S01]  /*3990*/  SHF.L.U32 R2, R106.reuse, 0x2, RZ ;  /* 0x000000026a027819 */ /* 0x040fe200000006ff */
[----:B------:R-:W-:-:S03]  /*39a0*/  IMAD.HI R106, R106, 0x4, RZ ;  /* 0x000000046a6a7827 */ /* 0x000fc600078e02ff */
[----:B------:R-:W-:-:S04]  /*39b0*/  IADD3 R2, P0, P1, R3, c[0x0][0x180], R2 ;  /* 0x0000600003027a10 */ /* 0x000fc8000791e002 */
[----:B------:R-:W-:-:S05]  /*39c0*/  IADD3.X R3, R107, c[0x0][0x184], R106, P0, P1 ;  /* 0x000061006b037a10 */ /* 0x000fca00007e246a */
[----:B0-----:R-:W-:Y:S01]  /*39d0*/  STG.E [R2.64], R23 ;  /* 0x0000001702007986 */ /* 0x001fe2000c101904 */
[----:B------:R-:W-:Y:S05]  /*39e0*/  EXIT ;  /* 0x000000000000794d */ /* 0x000fea0003800000 */
.L_x_2:
[----:B------:R-:W-:-:S00]  /*39f0*/  BRA `(.L_x_2) ;  /* 0xfffffff000007947 */ /* 0x000fc0000383ffff */
[----:B------:R-:W-:-:S00]  /*3a00*/  NOP ;  /* 0x0000000000007918 */ /* 0x000fc00000000000 */
[----:B------:R-:W-:-:S00]  /*3a10*/  NOP ;  /* 0x0000000000007918 */ /* 0x000fc00000000000 */
[----:B------:R-:W-:-:S00]  /*3a20*/  NOP ;  /* 0x0000000000007918 */ /* 0x000fc00000000000 */
[----:B------:R-:W-:-:S00]  /*3a30*/  NOP ;  /* 0x0000000000007918 */ /* 0x000fc00000000000 */
[----:B------:R-:W-:-:S00]  /*3a40*/  NOP ;  /* 0x0000000000007918 */ /* 0x000fc00000000000 */
[----:B------:R-:W-:-:S00]  /*3a50*/  NOP ;  /* 0x0000000000007918 */ /* 0x000fc00000000000 */
[----:B------:R-:W-:-:S00]  /*3a60*/  NOP ;  /* 0x0000000000007918 */ /* 0x000fc00000000000 */
[----:B------:R-:W-:-:S00]  /*3a70*/  NOP ;  /* 0x0000000000007918 */ /* 0x000fc00000000000 */
.L_x_3:


//--------------------- .nv.global.init           --------------------------
	.section	.nv.global.init,"aw",@progbits
.nv.global.init:
	.type		_$_str,@object
	.size		_$_str,(.L_0 - _$_str)
_$_str:
        /*0000*/ 	.byte	0x5f, 0x5f, 0x43, 0x55, 0x44, 0x41, 0x5f, 0x46, 0x54, 0x5a, 0x00
.L_0:


//--------------------- .nv.shared.attn_fwd       --------------------------
	.section	.nv.shared.attn_fwd,"aw",@nobits
	.sectionflags	@""
	.align	16
